//
// Generated by NVIDIA NVVM Compiler
//
// Compiler Build ID: CL-36424714
// Cuda compilation tools, release 13.0, V13.0.88
// Based on NVVM 20.0.0
//

.version 9.0
.target sm_100
.address_size 64

	// .globl	_Z6renderP8Sphere_tiiffffP3vecjjii
.func  (.param .b64 func_retval0) __internal_accurate_pow
(
	.param .b64 __internal_accurate_pow_param_0
)
;

.visible .entry _Z6renderP8Sphere_tiiffffP3vecjjii(
	.param .u64 .ptr .align 1 _Z6renderP8Sphere_tiiffffP3vecjjii_param_0,
	.param .u32 _Z6renderP8Sphere_tiiffffP3vecjjii_param_1,
	.param .u32 _Z6renderP8Sphere_tiiffffP3vecjjii_param_2,
	.param .f32 _Z6renderP8Sphere_tiiffffP3vecjjii_param_3,
	.param .f32 _Z6renderP8Sphere_tiiffffP3vecjjii_param_4,
	.param .f32 _Z6renderP8Sphere_tiiffffP3vecjjii_param_5,
	.param .f32 _Z6renderP8Sphere_tiiffffP3vecjjii_param_6,
	.param .u64 .ptr .align 1 _Z6renderP8Sphere_tiiffffP3vecjjii_param_7,
	.param .u32 _Z6renderP8Sphere_tiiffffP3vecjjii_param_8,
	.param .u32 _Z6renderP8Sphere_tiiffffP3vecjjii_param_9,
	.param .u32 _Z6renderP8Sphere_tiiffffP3vecjjii_param_10,
	.param .u32 _Z6renderP8Sphere_tiiffffP3vecjjii_param_11
)
{
	.reg .pred 	%p<123>;
	.reg .b32 	%r<85>;
	.reg .b32 	%f<731>;
	.reg .b64 	%rd<175>;
	.reg .b64 	%fd<49>;

	ld.param.u64 	%rd96, [_Z6renderP8Sphere_tiiffffP3vecjjii_param_0];
	ld.param.u32 	%r30, [_Z6renderP8Sphere_tiiffffP3vecjjii_param_1];
	ld.param.u32 	%r31, [_Z6renderP8Sphere_tiiffffP3vecjjii_param_2];
	ld.param.u32 	%r32, [_Z6renderP8Sphere_tiiffffP3vecjjii_param_8];
	ld.param.u32 	%r33, [_Z6renderP8Sphere_tiiffffP3vecjjii_param_9];
	ld.param.u32 	%r34, [_Z6renderP8Sphere_tiiffffP3vecjjii_param_10];
	ld.param.u32 	%r35, [_Z6renderP8Sphere_tiiffffP3vecjjii_param_11];
	cvta.to.global.u64 	%rd1, %rd96;
	mov.u32 	%r36, %tid.x;
	mov.u32 	%r37, %ctaid.x;
	mov.u32 	%r38, %ntid.x;
	mad.lo.s32 	%r1, %r37, %r38, %r36;
	mov.u32 	%r39, %tid.y;
	mov.u32 	%r40, %ctaid.y;
	mov.u32 	%r41, %ntid.y;
	mad.lo.s32 	%r2, %r40, %r41, %r39;
	mad.lo.s32 	%r3, %r32, %r2, %r1;
	setp.lt.s32 	%p7, %r34, 1;
	@%p7 bra 	$L__BB0_92;
	setp.lt.u32 	%p8, %r1, %r32;
	setp.lt.u32 	%p9, %r2, %r33;
	and.pred  	%p1, %p8, %p9;
	add.s32 	%r4, %r31, %r30;
	mov.f64 	%fd13, 0d4008000000000000;
	{
	.reg .b32 %temp; 
	mov.b64 	{%temp, %r5}, %fd13;
	}
	and.b32  	%r6, %r5, 2146435072;
	setp.eq.s32 	%p10, %r6, 1073741824;
	setp.lt.s32 	%p11, %r5, 0;
	selp.b32 	%r7, 0, 2146435072, %p11;
	and.b32  	%r43, %r5, 2147483647;
	setp.ne.s32 	%p12, %r43, 1071644672;
	and.pred  	%p2, %p10, %p12;
	max.s32 	%r8, %r35, 0;
	and.b32  	%r9, %r4, 3;
	and.b32  	%r10, %r4, -4;
	mov.b32 	%r76, 0;
	not.pred 	%p13, %p1;
$L__BB0_2:
	@%p13 bra 	$L__BB0_91;
	ld.param.f32 	%f627, [_Z6renderP8Sphere_tiiffffP3vecjjii_param_6];
	ld.param.f32 	%f626, [_Z6renderP8Sphere_tiiffffP3vecjjii_param_5];
	ld.param.f32 	%f625, [_Z6renderP8Sphere_tiiffffP3vecjjii_param_4];
	ld.param.f32 	%f624, [_Z6renderP8Sphere_tiiffffP3vecjjii_param_3];
	setp.lt.u32 	%p14, %r30, %r4;
	div.u32 	%r44, %r3, %r32;
	mul.lo.s32 	%r45, %r44, %r32;
	sub.s32 	%r46, %r3, %r45;
	cvt.rn.f64.u32 	%fd14, %r46;
	add.f64 	%fd15, %fd14, 0d3FE0000000000000;
	cvt.f64.f32 	%fd16, %f624;
	mul.f64 	%fd17, %fd15, %fd16;
	fma.rn.f64 	%fd18, %fd17, 0d4000000000000000, 0dBFF0000000000000;
	cvt.f64.f32 	%fd19, %f627;
	mul.f64 	%fd20, %fd18, %fd19;
	cvt.f64.f32 	%fd21, %f626;
	mul.f64 	%fd22, %fd20, %fd21;
	cvt.rn.f32.f64 	%f271, %fd22;
	cvt.rn.f64.u32 	%fd23, %r44;
	add.f64 	%fd24, %fd23, 0d3FE0000000000000;
	cvt.f64.f32 	%fd25, %f625;
	mul.f64 	%fd26, %fd24, %fd25;
	fma.rn.f64 	%fd27, %fd24, %fd25, %fd26;
	mov.f64 	%fd28, 0d3FF0000000000000;
	sub.f64 	%fd29, %fd28, %fd27;
	mul.f64 	%fd30, %fd29, %fd19;
	cvt.rn.f32.f64 	%f272, %fd30;
	mul.f32 	%f273, %f271, %f271;
	fma.rn.f32 	%f274, %f272, %f272, %f273;
	add.f32 	%f275, %f274, 0f3F800000;
	sqrt.rn.f32 	%f276, %f275;
	rcp.rn.f32 	%f277, %f276;
	mul.f32 	%f19, %f277, %f271;
	mul.f32 	%f20, %f277, %f272;
	neg.f32 	%f21, %f277;
	@%p14 bra 	$L__BB0_39;
	mov.b32 	%r82, 0;
	mov.f32 	%f705, 0f7F800000;
	mov.f32 	%f725, 0f3F800000;
	mov.f32 	%f707, 0f00000000;
	mov.f32 	%f708, %f707;
	mov.f32 	%f709, %f707;
	mov.f32 	%f726, %f725;
	mov.f32 	%f727, %f725;
	mov.f32 	%f728, %f707;
	mov.f32 	%f729, %f707;
	mov.f32 	%f730, %f707;
	mov.f32 	%f689, %f707;
	mov.f32 	%f690, %f707;
	mov.f32 	%f691, %f707;
$L__BB0_5:
	setp.eq.s32 	%p16, %r4, 0;
	mov.pred 	%p122, -1;
	mov.b64 	%rd158, 0;
	@%p16 bra 	$L__BB0_34;
	add.s32 	%r49, %r4, -1;
	setp.lt.u32 	%p17, %r49, 3;
	mov.b64 	%rd159, 0;
	mov.b32 	%r84, 0;
	mov.u64 	%rd158, %rd159;
	@%p17 bra 	$L__BB0_21;
	and.b32  	%r50, %r4, -4;
	neg.s32 	%r83, %r50;
	add.s64 	%rd152, %rd1, 172;
	mov.b64 	%rd159, 0;
	mov.u64 	%rd153, %rd96;
$L__BB0_8:
	add.s64 	%rd53, %rd152, -172;
	ld.global.f32 	%f282, [%rd152+-172];
	ld.global.f32 	%f283, [%rd152+-168];
	ld.global.f32 	%f284, [%rd152+-164];
	ld.global.f32 	%f161, [%rd152+-156];
	sub.f32 	%f162, %f282, %f689;
	sub.f32 	%f163, %f283, %f690;
	sub.f32 	%f164, %f284, %f691;
	mul.f32 	%f285, %f20, %f163;
	fma.rn.f32 	%f286, %f19, %f162, %f285;
	fma.rn.f32 	%f165, %f21, %f164, %f286;
	setp.lt.f32 	%p18, %f165, 0f00000000;
	@%p18 bra 	$L__BB0_11;
	mul.f32 	%f287, %f163, %f163;
	fma.rn.f32 	%f288, %f162, %f162, %f287;
	fma.rn.f32 	%f289, %f164, %f164, %f288;
	mul.f32 	%f290, %f165, %f165;
	sub.f32 	%f166, %f289, %f290;
	setp.gt.f32 	%p19, %f166, %f161;
	@%p19 bra 	$L__BB0_11;
	sub.f32 	%f291, %f161, %f166;
	sqrt.rn.f32 	%f292, %f291;
	sub.f32 	%f293, %f165, %f292;
	add.f32 	%f294, %f165, %f292;
	setp.lt.f32 	%p20, %f293, 0f00000000;
	selp.f32 	%f295, %f294, %f293, %p20;
	setp.lt.f32 	%p21, %f295, %f705;
	selp.f32 	%f705, %f295, %f705, %p21;
	selp.b64 	%rd158, %rd53, %rd158, %p21;
	selp.b64 	%rd159, %rd153, %rd159, %p21;
$L__BB0_11:
	add.s64 	%rd58, %rd152, -120;
	ld.global.f32 	%f296, [%rd152+-120];
	ld.global.f32 	%f297, [%rd152+-116];
	ld.global.f32 	%f298, [%rd152+-112];
	ld.global.f32 	%f169, [%rd152+-104];
	sub.f32 	%f170, %f296, %f689;
	sub.f32 	%f171, %f297, %f690;
	sub.f32 	%f172, %f298, %f691;
	mul.f32 	%f299, %f20, %f171;
	fma.rn.f32 	%f300, %f19, %f170, %f299;
	fma.rn.f32 	%f173, %f21, %f172, %f300;
	setp.lt.f32 	%p22, %f173, 0f00000000;
	@%p22 bra 	$L__BB0_14;
	mul.f32 	%f301, %f171, %f171;
	fma.rn.f32 	%f302, %f170, %f170, %f301;
	fma.rn.f32 	%f303, %f172, %f172, %f302;
	mul.f32 	%f304, %f173, %f173;
	sub.f32 	%f174, %f303, %f304;
	setp.gt.f32 	%p23, %f174, %f169;
	@%p23 bra 	$L__BB0_14;
	sub.f32 	%f305, %f169, %f174;
	sqrt.rn.f32 	%f306, %f305;
	sub.f32 	%f307, %f173, %f306;
	add.f32 	%f308, %f173, %f306;
	setp.lt.f32 	%p24, %f307, 0f00000000;
	selp.f32 	%f309, %f308, %f307, %p24;
	setp.lt.f32 	%p25, %f309, %f705;
	add.s64 	%rd105, %rd153, 52;
	selp.f32 	%f705, %f309, %f705, %p25;
	selp.b64 	%rd158, %rd58, %rd158, %p25;
	selp.b64 	%rd159, %rd105, %rd159, %p25;
$L__BB0_14:
	add.s64 	%rd63, %rd152, -68;
	ld.global.f32 	%f310, [%rd152+-68];
	ld.global.f32 	%f311, [%rd152+-64];
	ld.global.f32 	%f312, [%rd152+-60];
	ld.global.f32 	%f177, [%rd152+-52];
	sub.f32 	%f178, %f310, %f689;
	sub.f32 	%f179, %f311, %f690;
	sub.f32 	%f180, %f312, %f691;
	mul.f32 	%f313, %f20, %f179;
	fma.rn.f32 	%f314, %f19, %f178, %f313;
	fma.rn.f32 	%f181, %f21, %f180, %f314;
	setp.lt.f32 	%p26, %f181, 0f00000000;
	@%p26 bra 	$L__BB0_17;
	mul.f32 	%f315, %f179, %f179;
	fma.rn.f32 	%f316, %f178, %f178, %f315;
	fma.rn.f32 	%f317, %f180, %f180, %f316;
	mul.f32 	%f318, %f181, %f181;
	sub.f32 	%f182, %f317, %f318;
	setp.gt.f32 	%p27, %f182, %f177;
	@%p27 bra 	$L__BB0_17;
	sub.f32 	%f319, %f177, %f182;
	sqrt.rn.f32 	%f320, %f319;
	sub.f32 	%f321, %f181, %f320;
	add.f32 	%f322, %f181, %f320;
	setp.lt.f32 	%p28, %f321, 0f00000000;
	selp.f32 	%f323, %f322, %f321, %p28;
	setp.lt.f32 	%p29, %f323, %f705;
	add.s64 	%rd106, %rd153, 104;
	selp.f32 	%f705, %f323, %f705, %p29;
	selp.b64 	%rd158, %rd63, %rd158, %p29;
	selp.b64 	%rd159, %rd106, %rd159, %p29;
$L__BB0_17:
	add.s64 	%rd68, %rd152, -16;
	ld.global.f32 	%f324, [%rd152+-16];
	ld.global.f32 	%f325, [%rd152+-12];
	ld.global.f32 	%f326, [%rd152+-8];
	ld.global.f32 	%f185, [%rd152];
	sub.f32 	%f186, %f324, %f689;
	sub.f32 	%f187, %f325, %f690;
	sub.f32 	%f188, %f326, %f691;
	mul.f32 	%f327, %f20, %f187;
	fma.rn.f32 	%f328, %f19, %f186, %f327;
	fma.rn.f32 	%f189, %f21, %f188, %f328;
	setp.lt.f32 	%p30, %f189, 0f00000000;
	@%p30 bra 	$L__BB0_20;
	mul.f32 	%f329, %f187, %f187;
	fma.rn.f32 	%f330, %f186, %f186, %f329;
	fma.rn.f32 	%f331, %f188, %f188, %f330;
	mul.f32 	%f332, %f189, %f189;
	sub.f32 	%f190, %f331, %f332;
	setp.gt.f32 	%p31, %f190, %f185;
	@%p31 bra 	$L__BB0_20;
	sub.f32 	%f333, %f185, %f190;
	sqrt.rn.f32 	%f334, %f333;
	sub.f32 	%f335, %f189, %f334;
	add.f32 	%f336, %f189, %f334;
	setp.lt.f32 	%p32, %f335, 0f00000000;
	selp.f32 	%f337, %f336, %f335, %p32;
	setp.lt.f32 	%p33, %f337, %f705;
	add.s64 	%rd107, %rd153, 156;
	selp.f32 	%f705, %f337, %f705, %p33;
	selp.b64 	%rd158, %rd68, %rd158, %p33;
	selp.b64 	%rd159, %rd107, %rd159, %p33;
$L__BB0_20:
	add.s32 	%r83, %r83, 4;
	add.s64 	%rd153, %rd153, 208;
	add.s64 	%rd152, %rd152, 208;
	setp.ne.s32 	%p34, %r83, 0;
	mov.u32 	%r84, %r10;
	@%p34 bra 	$L__BB0_8;
$L__BB0_21:
	setp.eq.s32 	%p35, %r9, 0;
	@%p35 bra 	$L__BB0_33;
	mul.wide.u32 	%rd108, %r84, 52;
	add.s64 	%rd79, %rd1, %rd108;
	ld.global.f32 	%f338, [%rd79];
	ld.global.f32 	%f339, [%rd79+4];
	ld.global.f32 	%f340, [%rd79+8];
	ld.global.f32 	%f195, [%rd79+16];
	sub.f32 	%f196, %f338, %f689;
	sub.f32 	%f197, %f339, %f690;
	sub.f32 	%f198, %f340, %f691;
	mul.f32 	%f341, %f20, %f197;
	fma.rn.f32 	%f342, %f19, %f196, %f341;
	fma.rn.f32 	%f199, %f21, %f198, %f342;
	setp.lt.f32 	%p36, %f199, 0f00000000;
	add.s64 	%rd80, %rd96, %rd108;
	@%p36 bra 	$L__BB0_25;
	mul.f32 	%f343, %f197, %f197;
	fma.rn.f32 	%f344, %f196, %f196, %f343;
	fma.rn.f32 	%f345, %f198, %f198, %f344;
	mul.f32 	%f346, %f199, %f199;
	sub.f32 	%f200, %f345, %f346;
	setp.gt.f32 	%p37, %f200, %f195;
	@%p37 bra 	$L__BB0_25;
	sub.f32 	%f347, %f195, %f200;
	sqrt.rn.f32 	%f348, %f347;
	sub.f32 	%f349, %f199, %f348;
	add.f32 	%f350, %f199, %f348;
	setp.lt.f32 	%p38, %f349, 0f00000000;
	selp.f32 	%f351, %f350, %f349, %p38;
	setp.lt.f32 	%p39, %f351, %f705;
	selp.f32 	%f705, %f351, %f705, %p39;
	selp.b64 	%rd158, %rd79, %rd158, %p39;
	selp.b64 	%rd159, %rd80, %rd159, %p39;
$L__BB0_25:
	setp.eq.s32 	%p40, %r9, 1;
	@%p40 bra 	$L__BB0_33;
	add.s64 	%rd85, %rd79, 52;
	ld.global.f32 	%f352, [%rd79+52];
	ld.global.f32 	%f353, [%rd79+56];
	ld.global.f32 	%f354, [%rd79+60];
	ld.global.f32 	%f203, [%rd79+68];
	sub.f32 	%f204, %f352, %f689;
	sub.f32 	%f205, %f353, %f690;
	sub.f32 	%f206, %f354, %f691;
	mul.f32 	%f355, %f20, %f205;
	fma.rn.f32 	%f356, %f19, %f204, %f355;
	fma.rn.f32 	%f207, %f21, %f206, %f356;
	setp.lt.f32 	%p41, %f207, 0f00000000;
	@%p41 bra 	$L__BB0_29;
	mul.f32 	%f357, %f205, %f205;
	fma.rn.f32 	%f358, %f204, %f204, %f357;
	fma.rn.f32 	%f359, %f206, %f206, %f358;
	mul.f32 	%f360, %f207, %f207;
	sub.f32 	%f208, %f359, %f360;
	setp.gt.f32 	%p42, %f208, %f203;
	@%p42 bra 	$L__BB0_29;
	sub.f32 	%f361, %f203, %f208;
	sqrt.rn.f32 	%f362, %f361;
	sub.f32 	%f363, %f207, %f362;
	add.f32 	%f364, %f207, %f362;
	setp.lt.f32 	%p43, %f363, 0f00000000;
	selp.f32 	%f365, %f364, %f363, %p43;
	setp.lt.f32 	%p44, %f365, %f705;
	add.s64 	%rd109, %rd80, 52;
	selp.f32 	%f705, %f365, %f705, %p44;
	selp.b64 	%rd158, %rd85, %rd158, %p44;
	selp.b64 	%rd159, %rd109, %rd159, %p44;
$L__BB0_29:
	setp.eq.s32 	%p45, %r9, 2;
	@%p45 bra 	$L__BB0_33;
	add.s64 	%rd90, %rd79, 104;
	ld.global.f32 	%f366, [%rd79+104];
	ld.global.f32 	%f367, [%rd79+108];
	ld.global.f32 	%f368, [%rd79+112];
	ld.global.f32 	%f211, [%rd79+120];
	sub.f32 	%f212, %f366, %f689;
	sub.f32 	%f213, %f367, %f690;
	sub.f32 	%f214, %f368, %f691;
	mul.f32 	%f369, %f20, %f213;
	fma.rn.f32 	%f370, %f19, %f212, %f369;
	fma.rn.f32 	%f215, %f21, %f214, %f370;
	setp.lt.f32 	%p46, %f215, 0f00000000;
	@%p46 bra 	$L__BB0_33;
	mul.f32 	%f371, %f213, %f213;
	fma.rn.f32 	%f372, %f212, %f212, %f371;
	fma.rn.f32 	%f373, %f214, %f214, %f372;
	mul.f32 	%f374, %f215, %f215;
	sub.f32 	%f216, %f373, %f374;
	setp.gt.f32 	%p47, %f216, %f211;
	@%p47 bra 	$L__BB0_33;
	sub.f32 	%f375, %f211, %f216;
	sqrt.rn.f32 	%f376, %f375;
	sub.f32 	%f377, %f215, %f376;
	add.f32 	%f378, %f215, %f376;
	setp.lt.f32 	%p48, %f377, 0f00000000;
	selp.f32 	%f379, %f378, %f377, %p48;
	setp.lt.f32 	%p49, %f379, %f705;
	add.s64 	%rd110, %rd80, 104;
	selp.f32 	%f705, %f379, %f705, %p49;
	selp.b64 	%rd158, %rd90, %rd158, %p49;
	selp.b64 	%rd159, %rd110, %rd159, %p49;
$L__BB0_33:
	setp.eq.s64 	%p122, %rd159, 0;
$L__BB0_34:
	mov.f32 	%f722, 0f40000000;
	mov.f32 	%f723, %f722;
	mov.f32 	%f724, %f722;
	@%p122 bra 	$L__BB0_90;
	fma.rn.f32 	%f220, %f19, %f705, %f689;
	fma.rn.f32 	%f221, %f20, %f705, %f690;
	fma.rn.f32 	%f222, %f21, %f705, %f691;
	ld.global.f32 	%f381, [%rd158];
	ld.global.f32 	%f382, [%rd158+4];
	ld.global.f32 	%f383, [%rd158+8];
	sub.f32 	%f384, %f220, %f381;
	sub.f32 	%f385, %f221, %f382;
	sub.f32 	%f386, %f222, %f383;
	mul.f32 	%f387, %f385, %f385;
	fma.rn.f32 	%f388, %f384, %f384, %f387;
	fma.rn.f32 	%f389, %f386, %f386, %f388;
	sqrt.rn.f32 	%f390, %f389;
	rcp.rn.f32 	%f391, %f390;
	mul.f32 	%f392, %f384, %f391;
	mul.f32 	%f393, %f385, %f391;
	mul.f32 	%f394, %f386, %f391;
	mul.f32 	%f395, %f20, %f393;
	fma.rn.f32 	%f396, %f19, %f392, %f395;
	fma.rn.f32 	%f397, %f21, %f394, %f396;
	setp.gt.f32 	%p50, %f397, 0f00000000;
	neg.f32 	%f398, %f392;
	neg.f32 	%f399, %f393;
	neg.f32 	%f400, %f394;
	selp.f32 	%f223, %f400, %f394, %p50;
	selp.f32 	%f224, %f399, %f393, %p50;
	selp.f32 	%f225, %f398, %f392, %p50;
	ld.global.f32 	%f401, [%rd158+32];
	setp.leu.f32 	%p51, %f401, 0f00000000;
	setp.ge.s32 	%p52, %r82, %r35;
	or.pred  	%p53, %p52, %p51;
	@%p53 bra 	$L__BB0_88;
	setp.lt.s32 	%p54, %r5, 0;
	setp.eq.s32 	%p55, %r6, 1073741824;
	mul.f32 	%f405, %f20, %f224;
	fma.rn.f32 	%f406, %f19, %f225, %f405;
	fma.rn.f32 	%f226, %f21, %f223, %f406;
	add.f32 	%f227, %f226, 0f3F800000;
	cvt.f64.f32 	%fd7, %f227;
	{
	.reg .b32 %temp; 
	mov.b64 	{%temp, %r27}, %fd7;
	}
	abs.f64 	%fd8, %fd7;
	{ // callseq 0, 0
	.param .b64 param0;
	st.param.f64 	[param0], %fd8;
	.param .b64 retval0;
	call.uni (retval0), 
	__internal_accurate_pow, 
	(
	param0
	);
	ld.param.f64 	%fd31, [retval0];
	} // callseq 0
	setp.lt.s32 	%p57, %r27, 0;
	neg.f64 	%fd33, %fd31;
	selp.f64 	%fd34, %fd33, %fd31, %p55;
	selp.f64 	%fd35, %fd34, %fd31, %p57;
	setp.eq.f32 	%p58, %f227, 0f00000000;
	selp.b32 	%r51, %r27, 0, %p55;
	or.b32  	%r52, %r51, 2146435072;
	selp.b32 	%r53, %r52, %r51, %p54;
	mov.b32 	%r54, 0;
	mov.b64 	%fd36, {%r54, %r53};
	selp.f64 	%fd48, %fd36, %fd35, %p58;
	add.f64 	%fd37, %fd7, 0d4008000000000000;
	{
	.reg .b32 %temp; 
	mov.b64 	{%temp, %r55}, %fd37;
	}
	and.b32  	%r56, %r55, 2146435072;
	setp.ne.s32 	%p59, %r56, 2146435072;
	@%p59 bra 	$L__BB0_87;
	setp.num.f32 	%p60, %f227, %f227;
	@%p60 bra 	$L__BB0_85;
	mov.f64 	%fd38, 0d4008000000000000;
	add.rn.f64 	%fd48, %fd7, %fd38;
	bra.uni 	$L__BB0_87;
$L__BB0_39:
	mov.b32 	%r77, 0;
	mov.f32 	%f656, 0f7F800000;
	mov.f32 	%f725, 0f3F800000;
	mov.f32 	%f662, 0f00000000;
	mov.f32 	%f663, %f662;
	mov.f32 	%f664, %f662;
	mov.f32 	%f726, %f725;
	mov.f32 	%f727, %f725;
	mov.f32 	%f10, %f662;
	mov.f32 	%f11, %f662;
	mov.f32 	%f12, %f662;
	mov.f32 	%f728, %f662;
	mov.f32 	%f729, %f662;
	mov.f32 	%f730, %f662;
	mov.f32 	%f16, %f662;
	mov.f32 	%f17, %f662;
	mov.f32 	%f18, %f662;
$L__BB0_40:
	setp.eq.s32 	%p66, %r4, 0;
	mov.pred 	%p121, -1;
	mov.b64 	%rd135, 0;
	@%p66 bra 	$L__BB0_69;
	add.s32 	%r63, %r4, -1;
	setp.lt.u32 	%p67, %r63, 3;
	mov.b64 	%rd136, 0;
	mov.b32 	%r79, 0;
	mov.u64 	%rd135, %rd136;
	@%p67 bra 	$L__BB0_56;
	mov.b64 	%rd136, 0;
	mov.b32 	%r78, 0;
$L__BB0_43:
	mul.wide.u32 	%rd118, %r78, 52;
	add.s64 	%rd4, %rd1, %rd118;
	ld.global.f32 	%f435, [%rd4];
	ld.global.f32 	%f436, [%rd4+4];
	ld.global.f32 	%f437, [%rd4+8];
	ld.global.f32 	%f24, [%rd4+16];
	sub.f32 	%f25, %f435, %f16;
	sub.f32 	%f26, %f436, %f17;
	sub.f32 	%f27, %f437, %f18;
	mul.f32 	%f438, %f20, %f26;
	fma.rn.f32 	%f439, %f19, %f25, %f438;
	fma.rn.f32 	%f28, %f21, %f27, %f439;
	setp.lt.f32 	%p68, %f28, 0f00000000;
	add.s64 	%rd5, %rd96, %rd118;
	@%p68 bra 	$L__BB0_46;
	mul.f32 	%f440, %f26, %f26;
	fma.rn.f32 	%f441, %f25, %f25, %f440;
	fma.rn.f32 	%f442, %f27, %f27, %f441;
	mul.f32 	%f443, %f28, %f28;
	sub.f32 	%f29, %f442, %f443;
	setp.gt.f32 	%p69, %f29, %f24;
	@%p69 bra 	$L__BB0_46;
	sub.f32 	%f444, %f24, %f29;
	sqrt.rn.f32 	%f445, %f444;
	sub.f32 	%f446, %f28, %f445;
	add.f32 	%f447, %f28, %f445;
	setp.lt.f32 	%p70, %f446, 0f00000000;
	selp.f32 	%f448, %f447, %f446, %p70;
	setp.lt.f32 	%p71, %f448, %f656;
	selp.f32 	%f656, %f448, %f656, %p71;
	selp.b64 	%rd135, %rd4, %rd135, %p71;
	selp.b64 	%rd136, %rd5, %rd136, %p71;
$L__BB0_46:
	add.s64 	%rd10, %rd4, 52;
	ld.global.f32 	%f449, [%rd4+52];
	ld.global.f32 	%f450, [%rd4+56];
	ld.global.f32 	%f451, [%rd4+60];
	ld.global.f32 	%f32, [%rd4+68];
	sub.f32 	%f33, %f449, %f16;
	sub.f32 	%f34, %f450, %f17;
	sub.f32 	%f35, %f451, %f18;
	mul.f32 	%f452, %f20, %f34;
	fma.rn.f32 	%f453, %f19, %f33, %f452;
	fma.rn.f32 	%f36, %f21, %f35, %f453;
	setp.lt.f32 	%p72, %f36, 0f00000000;
	@%p72 bra 	$L__BB0_49;
	mul.f32 	%f454, %f34, %f34;
	fma.rn.f32 	%f455, %f33, %f33, %f454;
	fma.rn.f32 	%f456, %f35, %f35, %f455;
	mul.f32 	%f457, %f36, %f36;
	sub.f32 	%f37, %f456, %f457;
	setp.gt.f32 	%p73, %f37, %f32;
	@%p73 bra 	$L__BB0_49;
	sub.f32 	%f458, %f32, %f37;
	sqrt.rn.f32 	%f459, %f458;
	sub.f32 	%f460, %f36, %f459;
	add.f32 	%f461, %f36, %f459;
	setp.lt.f32 	%p74, %f460, 0f00000000;
	selp.f32 	%f462, %f461, %f460, %p74;
	setp.lt.f32 	%p75, %f462, %f656;
	add.s64 	%rd119, %rd5, 52;
	selp.f32 	%f656, %f462, %f656, %p75;
	selp.b64 	%rd135, %rd10, %rd135, %p75;
	selp.b64 	%rd136, %rd119, %rd136, %p75;
$L__BB0_49:
	add.s64 	%rd15, %rd4, 104;
	ld.global.f32 	%f463, [%rd4+104];
	ld.global.f32 	%f464, [%rd4+108];
	ld.global.f32 	%f465, [%rd4+112];
	ld.global.f32 	%f40, [%rd4+120];
	sub.f32 	%f41, %f463, %f16;
	sub.f32 	%f42, %f464, %f17;
	sub.f32 	%f43, %f465, %f18;
	mul.f32 	%f466, %f20, %f42;
	fma.rn.f32 	%f467, %f19, %f41, %f466;
	fma.rn.f32 	%f44, %f21, %f43, %f467;
	setp.lt.f32 	%p76, %f44, 0f00000000;
	@%p76 bra 	$L__BB0_52;
	mul.f32 	%f468, %f42, %f42;
	fma.rn.f32 	%f469, %f41, %f41, %f468;
	fma.rn.f32 	%f470, %f43, %f43, %f469;
	mul.f32 	%f471, %f44, %f44;
	sub.f32 	%f45, %f470, %f471;
	setp.gt.f32 	%p77, %f45, %f40;
	@%p77 bra 	$L__BB0_52;
	sub.f32 	%f472, %f40, %f45;
	sqrt.rn.f32 	%f473, %f472;
	sub.f32 	%f474, %f44, %f473;
	add.f32 	%f475, %f44, %f473;
	setp.lt.f32 	%p78, %f474, 0f00000000;
	selp.f32 	%f476, %f475, %f474, %p78;
	setp.lt.f32 	%p79, %f476, %f656;
	add.s64 	%rd120, %rd5, 104;
	selp.f32 	%f656, %f476, %f656, %p79;
	selp.b64 	%rd135, %rd15, %rd135, %p79;
	selp.b64 	%rd136, %rd120, %rd136, %p79;
$L__BB0_52:
	add.s64 	%rd20, %rd4, 156;
	ld.global.f32 	%f477, [%rd4+156];
	ld.global.f32 	%f478, [%rd4+160];
	ld.global.f32 	%f479, [%rd4+164];
	ld.global.f32 	%f48, [%rd4+172];
	sub.f32 	%f49, %f477, %f16;
	sub.f32 	%f50, %f478, %f17;
	sub.f32 	%f51, %f479, %f18;
	mul.f32 	%f480, %f20, %f50;
	fma.rn.f32 	%f481, %f19, %f49, %f480;
	fma.rn.f32 	%f52, %f21, %f51, %f481;
	setp.lt.f32 	%p80, %f52, 0f00000000;
	@%p80 bra 	$L__BB0_55;
	mul.f32 	%f482, %f50, %f50;
	fma.rn.f32 	%f483, %f49, %f49, %f482;
	fma.rn.f32 	%f484, %f51, %f51, %f483;
	mul.f32 	%f485, %f52, %f52;
	sub.f32 	%f53, %f484, %f485;
	setp.gt.f32 	%p81, %f53, %f48;
	@%p81 bra 	$L__BB0_55;
	sub.f32 	%f486, %f48, %f53;
	sqrt.rn.f32 	%f487, %f486;
	sub.f32 	%f488, %f52, %f487;
	add.f32 	%f489, %f52, %f487;
	setp.lt.f32 	%p82, %f488, 0f00000000;
	selp.f32 	%f490, %f489, %f488, %p82;
	setp.lt.f32 	%p83, %f490, %f656;
	add.s64 	%rd121, %rd5, 156;
	selp.f32 	%f656, %f490, %f656, %p83;
	selp.b64 	%rd135, %rd20, %rd135, %p83;
	selp.b64 	%rd136, %rd121, %rd136, %p83;
$L__BB0_55:
	add.s32 	%r78, %r78, 4;
	setp.ne.s32 	%p84, %r78, %r10;
	mov.u32 	%r79, %r10;
	@%p84 bra 	$L__BB0_43;
$L__BB0_56:
	setp.eq.s32 	%p85, %r9, 0;
	@%p85 bra 	$L__BB0_68;
	mul.wide.u32 	%rd122, %r79, 52;
	add.s64 	%rd29, %rd1, %rd122;
	ld.global.f32 	%f491, [%rd29];
	ld.global.f32 	%f492, [%rd29+4];
	ld.global.f32 	%f493, [%rd29+8];
	ld.global.f32 	%f58, [%rd29+16];
	sub.f32 	%f59, %f491, %f16;
	sub.f32 	%f60, %f492, %f17;
	sub.f32 	%f61, %f493, %f18;
	mul.f32 	%f494, %f20, %f60;
	fma.rn.f32 	%f495, %f19, %f59, %f494;
	fma.rn.f32 	%f62, %f21, %f61, %f495;
	setp.lt.f32 	%p86, %f62, 0f00000000;
	add.s64 	%rd30, %rd96, %rd122;
	@%p86 bra 	$L__BB0_60;
	mul.f32 	%f496, %f60, %f60;
	fma.rn.f32 	%f497, %f59, %f59, %f496;
	fma.rn.f32 	%f498, %f61, %f61, %f497;
	mul.f32 	%f499, %f62, %f62;
	sub.f32 	%f63, %f498, %f499;
	setp.gt.f32 	%p87, %f63, %f58;
	@%p87 bra 	$L__BB0_60;
	sub.f32 	%f500, %f58, %f63;
	sqrt.rn.f32 	%f501, %f500;
	sub.f32 	%f502, %f62, %f501;
	add.f32 	%f503, %f62, %f501;
	setp.lt.f32 	%p88, %f502, 0f00000000;
	selp.f32 	%f504, %f503, %f502, %p88;
	setp.lt.f32 	%p89, %f504, %f656;
	selp.f32 	%f656, %f504, %f656, %p89;
	selp.b64 	%rd135, %rd29, %rd135, %p89;
	selp.b64 	%rd136, %rd30, %rd136, %p89;
$L__BB0_60:
	setp.eq.s32 	%p90, %r9, 1;
	@%p90 bra 	$L__BB0_68;
	add.s64 	%rd35, %rd29, 52;
	ld.global.f32 	%f505, [%rd29+52];
	ld.global.f32 	%f506, [%rd29+56];
	ld.global.f32 	%f507, [%rd29+60];
	ld.global.f32 	%f66, [%rd29+68];
	sub.f32 	%f67, %f505, %f16;
	sub.f32 	%f68, %f506, %f17;
	sub.f32 	%f69, %f507, %f18;
	mul.f32 	%f508, %f20, %f68;
	fma.rn.f32 	%f509, %f19, %f67, %f508;
	fma.rn.f32 	%f70, %f21, %f69, %f509;
	setp.lt.f32 	%p91, %f70, 0f00000000;
	@%p91 bra 	$L__BB0_64;
	mul.f32 	%f510, %f68, %f68;
	fma.rn.f32 	%f511, %f67, %f67, %f510;
	fma.rn.f32 	%f512, %f69, %f69, %f511;
	mul.f32 	%f513, %f70, %f70;
	sub.f32 	%f71, %f512, %f513;
	setp.gt.f32 	%p92, %f71, %f66;
	@%p92 bra 	$L__BB0_64;
	sub.f32 	%f514, %f66, %f71;
	sqrt.rn.f32 	%f515, %f514;
	sub.f32 	%f516, %f70, %f515;
	add.f32 	%f517, %f70, %f515;
	setp.lt.f32 	%p93, %f516, 0f00000000;
	selp.f32 	%f518, %f517, %f516, %p93;
	setp.lt.f32 	%p94, %f518, %f656;
	add.s64 	%rd123, %rd30, 52;
	selp.f32 	%f656, %f518, %f656, %p94;
	selp.b64 	%rd135, %rd35, %rd135, %p94;
	selp.b64 	%rd136, %rd123, %rd136, %p94;
$L__BB0_64:
	setp.eq.s32 	%p95, %r9, 2;
	@%p95 bra 	$L__BB0_68;
	add.s64 	%rd40, %rd29, 104;
	ld.global.f32 	%f519, [%rd29+104];
	ld.global.f32 	%f520, [%rd29+108];
	ld.global.f32 	%f521, [%rd29+112];
	ld.global.f32 	%f74, [%rd29+120];
	sub.f32 	%f75, %f519, %f16;
	sub.f32 	%f76, %f520, %f17;
	sub.f32 	%f77, %f521, %f18;
	mul.f32 	%f522, %f20, %f76;
	fma.rn.f32 	%f523, %f19, %f75, %f522;
	fma.rn.f32 	%f78, %f21, %f77, %f523;
	setp.lt.f32 	%p96, %f78, 0f00000000;
	@%p96 bra 	$L__BB0_68;
	mul.f32 	%f524, %f76, %f76;
	fma.rn.f32 	%f525, %f75, %f75, %f524;
	fma.rn.f32 	%f526, %f77, %f77, %f525;
	mul.f32 	%f527, %f78, %f78;
	sub.f32 	%f79, %f526, %f527;
	setp.gt.f32 	%p97, %f79, %f74;
	@%p97 bra 	$L__BB0_68;
	sub.f32 	%f528, %f74, %f79;
	sqrt.rn.f32 	%f529, %f528;
	sub.f32 	%f530, %f78, %f529;
	add.f32 	%f531, %f78, %f529;
	setp.lt.f32 	%p98, %f530, 0f00000000;
	selp.f32 	%f532, %f531, %f530, %p98;
	setp.lt.f32 	%p99, %f532, %f656;
	add.s64 	%rd124, %rd30, 104;
	selp.f32 	%f656, %f532, %f656, %p99;
	selp.b64 	%rd135, %rd40, %rd135, %p99;
	selp.b64 	%rd136, %rd124, %rd136, %p99;
$L__BB0_68:
	setp.eq.s64 	%p121, %rd136, 0;
$L__BB0_69:
	mov.f32 	%f722, 0f40000000;
	mov.f32 	%f723, %f722;
	mov.f32 	%f724, %f722;
	@%p121 bra 	$L__BB0_90;
	fma.rn.f32 	%f83, %f19, %f656, %f16;
	fma.rn.f32 	%f84, %f20, %f656, %f17;
	fma.rn.f32 	%f85, %f21, %f656, %f18;
	ld.global.f32 	%f534, [%rd135];
	ld.global.f32 	%f535, [%rd135+4];
	ld.global.f32 	%f536, [%rd135+8];
	sub.f32 	%f537, %f83, %f534;
	sub.f32 	%f538, %f84, %f535;
	sub.f32 	%f539, %f85, %f536;
	mul.f32 	%f540, %f538, %f538;
	fma.rn.f32 	%f541, %f537, %f537, %f540;
	fma.rn.f32 	%f542, %f539, %f539, %f541;
	sqrt.rn.f32 	%f543, %f542;
	rcp.rn.f32 	%f544, %f543;
	mul.f32 	%f545, %f537, %f544;
	mul.f32 	%f546, %f538, %f544;
	mul.f32 	%f547, %f539, %f544;
	mul.f32 	%f548, %f20, %f546;
	fma.rn.f32 	%f549, %f19, %f545, %f548;
	fma.rn.f32 	%f550, %f21, %f547, %f549;
	setp.gt.f32 	%p100, %f550, 0f00000000;
	neg.f32 	%f551, %f545;
	neg.f32 	%f552, %f546;
	neg.f32 	%f553, %f547;
	selp.f32 	%f86, %f553, %f547, %p100;
	selp.f32 	%f87, %f552, %f546, %p100;
	selp.f32 	%f88, %f551, %f545, %p100;
	ld.global.f32 	%f554, [%rd135+32];
	setp.gt.f32 	%p101, %f554, 0f00000000;
	setp.lt.s32 	%p102, %r77, %r35;
	and.pred  	%p103, %p102, %p101;
	@%p103 bra 	$L__BB0_78;
	fma.rn.f32 	%f135, %f88, 0f38D1B717, %f83;
	fma.rn.f32 	%f136, %f87, 0f38D1B717, %f84;
	fma.rn.f32 	%f137, %f86, 0f38D1B717, %f85;
	ld.global.f32 	%f138, [%rd135+20];
	ld.global.f32 	%f139, [%rd135+24];
	ld.global.f32 	%f140, [%rd135+28];
	mov.u32 	%r80, %r30;
$L__BB0_72:
	mul.wide.u32 	%rd125, %r80, 52;
	add.s64 	%rd46, %rd1, %rd125;
	ld.global.f32 	%f555, [%rd46];
	ld.global.f32 	%f556, [%rd46+4];
	ld.global.f32 	%f557, [%rd46+8];
	sub.f32 	%f558, %f555, %f83;
	sub.f32 	%f559, %f556, %f84;
	sub.f32 	%f560, %f557, %f85;
	mul.f32 	%f561, %f559, %f559;
	fma.rn.f32 	%f562, %f558, %f558, %f561;
	fma.rn.f32 	%f563, %f560, %f560, %f562;
	sqrt.rn.f32 	%f564, %f563;
	rcp.rn.f32 	%f565, %f564;
	mul.f32 	%f92, %f558, %f565;
	mul.f32 	%f93, %f559, %f565;
	mul.f32 	%f94, %f560, %f565;
	mov.b32 	%r81, 0;
$L__BB0_73:
	mul.wide.u32 	%rd126, %r81, 52;
	add.s64 	%rd47, %rd1, %rd126;
	ld.global.f32 	%f566, [%rd47];
	ld.global.f32 	%f567, [%rd47+4];
	ld.global.f32 	%f568, [%rd47+8];
	sub.f32 	%f95, %f566, %f135;
	sub.f32 	%f96, %f567, %f136;
	sub.f32 	%f97, %f568, %f137;
	mul.f32 	%f569, %f93, %f96;
	fma.rn.f32 	%f570, %f92, %f95, %f569;
	fma.rn.f32 	%f98, %f94, %f97, %f570;
	setp.lt.f32 	%p104, %f98, 0f00000000;
	@%p104 bra 	$L__BB0_75;
	ld.global.f32 	%f572, [%rd47+16];
	mul.f32 	%f573, %f96, %f96;
	fma.rn.f32 	%f574, %f95, %f95, %f573;
	fma.rn.f32 	%f575, %f97, %f97, %f574;
	mul.f32 	%f576, %f98, %f98;
	sub.f32 	%f577, %f575, %f576;
	setp.leu.f32 	%p105, %f577, %f572;
	mov.f32 	%f661, 0f00000000;
	@%p105 bra 	$L__BB0_76;
$L__BB0_75:
	add.s32 	%r81, %r81, 1;
	setp.ne.s32 	%p106, %r81, %r4;
	mov.f32 	%f661, 0f3F800000;
	@%p106 bra 	$L__BB0_73;
$L__BB0_76:
	mul.f32 	%f579, %f661, %f138;
	mul.f32 	%f580, %f661, %f139;
	mul.f32 	%f581, %f661, %f140;
	mul.f32 	%f582, %f87, %f93;
	fma.rn.f32 	%f583, %f88, %f92, %f582;
	fma.rn.f32 	%f584, %f86, %f94, %f583;
	setp.lt.f32 	%p107, %f584, 0f00000000;
	selp.f32 	%f585, 0f00000000, %f584, %p107;
	ld.global.f32 	%f586, [%rd46+40];
	ld.global.f32 	%f587, [%rd46+44];
	ld.global.f32 	%f588, [%rd46+48];
	mul.f32 	%f589, %f585, %f586;
	mul.f32 	%f590, %f585, %f587;
	mul.f32 	%f591, %f585, %f588;
	fma.rn.f32 	%f12, %f579, %f589, %f12;
	fma.rn.f32 	%f11, %f580, %f590, %f11;
	fma.rn.f32 	%f10, %f581, %f591, %f10;
	add.s32 	%r80, %r80, 1;
	setp.eq.s32 	%p108, %r80, %r4;
	@%p108 bra 	$L__BB0_77;
	bra.uni 	$L__BB0_72;
$L__BB0_77:
	ld.global.f32 	%f592, [%rd135+40];
	ld.global.f32 	%f593, [%rd135+44];
	ld.global.f32 	%f594, [%rd135+48];
	add.f32 	%f664, %f12, %f592;
	add.f32 	%f663, %f11, %f593;
	add.f32 	%f662, %f10, %f594;
	bra.uni 	$L__BB0_84;
$L__BB0_78:
	setp.lt.s32 	%p109, %r5, 0;
	setp.eq.s32 	%p110, %r6, 1073741824;
	mul.f32 	%f595, %f20, %f87;
	fma.rn.f32 	%f596, %f19, %f88, %f595;
	fma.rn.f32 	%f103, %f21, %f86, %f596;
	add.f32 	%f104, %f103, 0f3F800000;
	cvt.f64.f32 	%fd1, %f104;
	{
	.reg .b32 %temp; 
	mov.b64 	{%temp, %r20}, %fd1;
	}
	abs.f64 	%fd2, %fd1;
	{ // callseq 1, 0
	.param .b64 param0;
	st.param.f64 	[param0], %fd2;
	.param .b64 retval0;
	call.uni (retval0), 
	__internal_accurate_pow, 
	(
	param0
	);
	ld.param.f64 	%fd39, [retval0];
	} // callseq 1
	setp.lt.s32 	%p112, %r20, 0;
	neg.f64 	%fd41, %fd39;
	selp.f64 	%fd42, %fd41, %fd39, %p110;
	selp.f64 	%fd43, %fd42, %fd39, %p112;
	setp.eq.f32 	%p113, %f104, 0f00000000;
	selp.b32 	%r66, %r20, 0, %p110;
	or.b32  	%r67, %r66, 2146435072;
	selp.b32 	%r68, %r67, %r66, %p109;
	mov.b32 	%r69, 0;
	mov.b64 	%fd44, {%r69, %r68};
	selp.f64 	%fd47, %fd44, %fd43, %p113;
	add.f64 	%fd45, %fd1, 0d4008000000000000;
	{
	.reg .b32 %temp; 
	mov.b64 	{%temp, %r70}, %fd45;
	}
	and.b32  	%r71, %r70, 2146435072;
	setp.ne.s32 	%p114, %r71, 2146435072;
	@%p114 bra 	$L__BB0_83;
	setp.nan.f32 	%p115, %f104, %f104;
	@%p115 bra 	$L__BB0_82;
	setp.neu.f64 	%p116, %fd2, 0d7FF0000000000000;
	@%p116 bra 	$L__BB0_83;
	or.b32  	%r72, %r7, -2147483648;
	selp.b32 	%r73, %r72, %r7, %p2;
	selp.b32 	%r74, %r73, %r7, %p112;
	mov.b32 	%r75, 0;
	mov.b64 	%fd47, {%r75, %r74};
	bra.uni 	$L__BB0_83;
$L__BB0_82:
	mov.f64 	%fd46, 0d4008000000000000;
	add.rn.f64 	%fd47, %fd1, %fd46;
$L__BB0_83:
	setp.eq.f32 	%p118, %f104, 0f3F800000;
	cvt.rn.f32.f64 	%f597, %fd47;
	fma.rn.f32 	%f598, %f597, 0f3F666666, 0f3DCCCCCD;
	selp.f32 	%f599, 0f3F800000, %f598, %p118;
	add.f32 	%f600, %f103, %f103;
	mul.f32 	%f601, %f88, %f600;
	mul.f32 	%f602, %f87, %f600;
	mul.f32 	%f603, %f86, %f600;
	sub.f32 	%f604, %f19, %f601;
	sub.f32 	%f605, %f20, %f602;
	sub.f32 	%f606, %f21, %f603;
	mul.f32 	%f607, %f605, %f605;
	fma.rn.f32 	%f608, %f604, %f604, %f607;
	fma.rn.f32 	%f609, %f606, %f606, %f608;
	sqrt.rn.f32 	%f610, %f609;
	rcp.rn.f32 	%f611, %f610;
	mul.f32 	%f19, %f604, %f611;
	mul.f32 	%f20, %f605, %f611;
	mul.f32 	%f21, %f606, %f611;
	fma.rn.f32 	%f16, %f88, 0f38D1B717, %f83;
	fma.rn.f32 	%f17, %f87, 0f38D1B717, %f84;
	fma.rn.f32 	%f18, %f86, 0f38D1B717, %f85;
	ld.global.f32 	%f612, [%rd135+40];
	ld.global.f32 	%f613, [%rd135+44];
	ld.global.f32 	%f614, [%rd135+48];
	fma.rn.f32 	%f728, %f727, %f612, %f728;
	fma.rn.f32 	%f729, %f726, %f613, %f729;
	fma.rn.f32 	%f730, %f725, %f614, %f730;
	ld.global.f32 	%f615, [%rd135+20];
	ld.global.f32 	%f616, [%rd135+24];
	ld.global.f32 	%f617, [%rd135+28];
	mul.f32 	%f618, %f599, %f615;
	mul.f32 	%f619, %f599, %f616;
	mul.f32 	%f620, %f599, %f617;
	mul.f32 	%f727, %f727, %f618;
	mul.f32 	%f726, %f726, %f619;
	mul.f32 	%f725, %f725, %f620;
$L__BB0_84:
	add.s32 	%r21, %r77, 1;
	setp.eq.s32 	%p119, %r77, %r8;
	mov.u32 	%r77, %r21;
	mov.f32 	%f722, %f662;
	mov.f32 	%f723, %f663;
	mov.f32 	%f724, %f664;
	@%p119 bra 	$L__BB0_90;
	bra.uni 	$L__BB0_40;
$L__BB0_85:
	setp.neu.f64 	%p61, %fd8, 0d7FF0000000000000;
	@%p61 bra 	$L__BB0_87;
	or.b32  	%r57, %r7, -2147483648;
	selp.b32 	%r58, %r57, %r7, %p2;
	selp.b32 	%r59, %r58, %r7, %p57;
	mov.b32 	%r60, 0;
	mov.b64 	%fd48, {%r60, %r59};
$L__BB0_87:
	setp.eq.f32 	%p63, %f227, 0f3F800000;
	cvt.rn.f32.f64 	%f407, %fd48;
	fma.rn.f32 	%f408, %f407, 0f3F666666, 0f3DCCCCCD;
	selp.f32 	%f409, 0f3F800000, %f408, %p63;
	add.f32 	%f410, %f226, %f226;
	mul.f32 	%f411, %f225, %f410;
	mul.f32 	%f412, %f224, %f410;
	mul.f32 	%f413, %f223, %f410;
	sub.f32 	%f414, %f19, %f411;
	sub.f32 	%f415, %f20, %f412;
	sub.f32 	%f416, %f21, %f413;
	mul.f32 	%f417, %f415, %f415;
	fma.rn.f32 	%f418, %f414, %f414, %f417;
	fma.rn.f32 	%f419, %f416, %f416, %f418;
	sqrt.rn.f32 	%f420, %f419;
	rcp.rn.f32 	%f421, %f420;
	mul.f32 	%f19, %f414, %f421;
	mul.f32 	%f20, %f415, %f421;
	mul.f32 	%f21, %f416, %f421;
	fma.rn.f32 	%f689, %f225, 0f38D1B717, %f220;
	fma.rn.f32 	%f690, %f224, 0f38D1B717, %f221;
	fma.rn.f32 	%f691, %f223, 0f38D1B717, %f222;
	ld.global.f32 	%f422, [%rd158+40];
	ld.global.f32 	%f423, [%rd158+44];
	ld.global.f32 	%f424, [%rd158+48];
	fma.rn.f32 	%f728, %f727, %f422, %f728;
	fma.rn.f32 	%f729, %f726, %f423, %f729;
	fma.rn.f32 	%f730, %f725, %f424, %f730;
	ld.global.f32 	%f425, [%rd158+20];
	ld.global.f32 	%f426, [%rd158+24];
	ld.global.f32 	%f427, [%rd158+28];
	mul.f32 	%f428, %f409, %f425;
	mul.f32 	%f429, %f409, %f426;
	mul.f32 	%f430, %f409, %f427;
	mul.f32 	%f727, %f727, %f428;
	mul.f32 	%f726, %f726, %f429;
	mul.f32 	%f725, %f725, %f430;
	bra.uni 	$L__BB0_89;
$L__BB0_88:
	ld.global.f32 	%f402, [%rd158+40];
	ld.global.f32 	%f403, [%rd158+44];
	ld.global.f32 	%f404, [%rd158+48];
	add.f32 	%f709, %f402, 0f00000000;
	add.f32 	%f708, %f403, 0f00000000;
	add.f32 	%f707, %f404, 0f00000000;
$L__BB0_89:
	add.s32 	%r28, %r82, 1;
	setp.ne.s32 	%p64, %r82, %r8;
	mov.u32 	%r82, %r28;
	mov.f32 	%f722, %f707;
	mov.f32 	%f723, %f708;
	mov.f32 	%f724, %f709;
	@%p64 bra 	$L__BB0_5;
$L__BB0_90:
	ld.param.u64 	%rd130, [_Z6renderP8Sphere_tiiffffP3vecjjii_param_7];
	fma.rn.f32 	%f621, %f724, %f727, %f728;
	fma.rn.f32 	%f622, %f723, %f726, %f729;
	fma.rn.f32 	%f623, %f722, %f725, %f730;
	cvta.to.global.u64 	%rd127, %rd130;
	mul.wide.u32 	%rd128, %r3, 12;
	add.s64 	%rd129, %rd127, %rd128;
	st.global.f32 	[%rd129], %f621;
	st.global.f32 	[%rd129+4], %f622;
	st.global.f32 	[%rd129+8], %f623;
$L__BB0_91:
	add.s32 	%r76, %r76, 1;
	setp.ne.s32 	%p120, %r76, %r34;
	@%p120 bra 	$L__BB0_2;
$L__BB0_92:
	ret;

}
.func  (.param .b64 func_retval0) __internal_accurate_pow(
	.param .b64 __internal_accurate_pow_param_0
)
{
	.reg .pred 	%p<8>;
	.reg .b32 	%r<49>;
	.reg .b32 	%f<3>;
	.reg .b64 	%fd<109>;

	ld.param.f64 	%fd10, [__internal_accurate_pow_param_0];
	{
	.reg .b32 %temp; 
	mov.b64 	{%temp, %r46}, %fd10;
	}
	{
	.reg .b32 %temp; 
	mov.b64 	{%r45, %temp}, %fd10;
	}
	shr.u32 	%r47, %r46, 20;
	setp.gt.u32 	%p1, %r46, 1048575;
	@%p1 bra 	$L__BB1_2;
	mul.f64 	%fd11, %fd10, 0d4350000000000000;
	{
	.reg .b32 %temp; 
	mov.b64 	{%temp, %r46}, %fd11;
	}
	{
	.reg .b32 %temp; 
	mov.b64 	{%r45, %temp}, %fd11;
	}
	shr.u32 	%r16, %r46, 20;
	add.s32 	%r47, %r16, -54;
$L__BB1_2:
	add.s32 	%r48, %r47, -1023;
	and.b32  	%r17, %r46, -2146435073;
	or.b32  	%r18, %r17, 1072693248;
	mov.b64 	%fd107, {%r45, %r18};
	setp.lt.u32 	%p2, %r18, 1073127583;
	@%p2 bra 	$L__BB1_4;
	{
	.reg .b32 %temp; 
	mov.b64 	{%r19, %temp}, %fd107;
	}
	{
	.reg .b32 %temp; 
	mov.b64 	{%temp, %r20}, %fd107;
	}
	add.s32 	%r21, %r20, -1048576;
	mov.b64 	%fd107, {%r19, %r21};
	add.s32 	%r48, %r47, -1022;
$L__BB1_4:
	add.f64 	%fd12, %fd107, 0dBFF0000000000000;
	add.f64 	%fd13, %fd107, 0d3FF0000000000000;
	rcp.approx.ftz.f64 	%fd14, %fd13;
	neg.f64 	%fd15, %fd13;
	fma.rn.f64 	%fd16, %fd15, %fd14, 0d3FF0000000000000;
	fma.rn.f64 	%fd17, %fd16, %fd16, %fd16;
	fma.rn.f64 	%fd18, %fd17, %fd14, %fd14;
	mul.f64 	%fd19, %fd12, %fd18;
	fma.rn.f64 	%fd20, %fd12, %fd18, %fd19;
	mul.f64 	%fd21, %fd20, %fd20;
	fma.rn.f64 	%fd22, %fd21, 0d3EB0F5FF7D2CAFE2, 0d3ED0F5D241AD3B5A;
	fma.rn.f64 	%fd23, %fd22, %fd21, 0d3EF3B20A75488A3F;
	fma.rn.f64 	%fd24, %fd23, %fd21, 0d3F1745CDE4FAECD5;
	fma.rn.f64 	%fd25, %fd24, %fd21, 0d3F3C71C7258A578B;
	fma.rn.f64 	%fd26, %fd25, %fd21, 0d3F6249249242B910;
	fma.rn.f64 	%fd27, %fd26, %fd21, 0d3F89999999999DFB;
	sub.f64 	%fd28, %fd12, %fd20;
	add.f64 	%fd29, %fd28, %fd28;
	neg.f64 	%fd30, %fd20;
	fma.rn.f64 	%fd31, %fd30, %fd12, %fd29;
	mul.f64 	%fd32, %fd18, %fd31;
	fma.rn.f64 	%fd33, %fd21, %fd27, 0d3FB5555555555555;
	mov.f64 	%fd34, 0d3FB5555555555555;
	sub.f64 	%fd35, %fd34, %fd33;
	fma.rn.f64 	%fd36, %fd21, %fd27, %fd35;
	add.f64 	%fd37, %fd36, 0dBC46A4CB00B9E7B0;
	add.f64 	%fd38, %fd33, %fd37;
	sub.f64 	%fd39, %fd33, %fd38;
	add.f64 	%fd40, %fd37, %fd39;
	mul.rn.f64 	%fd41, %fd20, %fd20;
	neg.f64 	%fd42, %fd41;
	fma.rn.f64 	%fd43, %fd20, %fd20, %fd42;
	{
	.reg .b32 %temp; 
	mov.b64 	{%r22, %temp}, %fd32;
	}
	{
	.reg .b32 %temp; 
	mov.b64 	{%temp, %r23}, %fd32;
	}
	add.s32 	%r24, %r23, 1048576;
	mov.b64 	%fd44, {%r22, %r24};
	fma.rn.f64 	%fd45, %fd20, %fd44, %fd43;
	mul.rn.f64 	%fd46, %fd41, %fd20;
	neg.f64 	%fd47, %fd46;
	fma.rn.f64 	%fd48, %fd41, %fd20, %fd47;
	fma.rn.f64 	%fd49, %fd41, %fd32, %fd48;
	fma.rn.f64 	%fd50, %fd45, %fd20, %fd49;
	mul.rn.f64 	%fd51, %fd38, %fd46;
	neg.f64 	%fd52, %fd51;
	fma.rn.f64 	%fd53, %fd38, %fd46, %fd52;
	fma.rn.f64 	%fd54, %fd38, %fd50, %fd53;
	fma.rn.f64 	%fd55, %fd40, %fd46, %fd54;
	add.f64 	%fd56, %fd51, %fd55;
	sub.f64 	%fd57, %fd51, %fd56;
	add.f64 	%fd58, %fd55, %fd57;
	add.f64 	%fd59, %fd20, %fd56;
	sub.f64 	%fd60, %fd20, %fd59;
	add.f64 	%fd61, %fd56, %fd60;
	add.f64 	%fd62, %fd58, %fd61;
	add.f64 	%fd63, %fd32, %fd62;
	add.f64 	%fd64, %fd59, %fd63;
	sub.f64 	%fd65, %fd59, %fd64;
	add.f64 	%fd66, %fd63, %fd65;
	xor.b32  	%r25, %r48, -2147483648;
	mov.b32 	%r26, 1127219200;
	mov.b64 	%fd67, {%r25, %r26};
	mov.b32 	%r27, -2147483648;
	mov.b64 	%fd68, {%r27, %r26};
	sub.f64 	%fd69, %fd67, %fd68;
	fma.rn.f64 	%fd70, %fd69, 0d3FE62E42FEFA39EF, %fd64;
	fma.rn.f64 	%fd71, %fd69, 0dBFE62E42FEFA39EF, %fd70;
	sub.f64 	%fd72, %fd71, %fd64;
	sub.f64 	%fd73, %fd66, %fd72;
	fma.rn.f64 	%fd74, %fd69, 0d3C7ABC9E3B39803F, %fd73;
	add.f64 	%fd75, %fd70, %fd74;
	sub.f64 	%fd76, %fd70, %fd75;
	add.f64 	%fd77, %fd74, %fd76;
	mov.f64 	%fd78, 0d4008000000000000;
	{
	.reg .b32 %temp; 
	mov.b64 	{%temp, %r28}, %fd78;
	}
	{
	.reg .b32 %temp; 
	mov.b64 	{%r29, %temp}, %fd78;
	}
	shl.b32 	%r30, %r28, 1;
	setp.gt.u32 	%p3, %r30, -33554433;
	and.b32  	%r31, %r28, -15728641;
	selp.b32 	%r32, %r31, %r28, %p3;
	mov.b64 	%fd79, {%r29, %r32};
	mul.rn.f64 	%fd80, %fd75, %fd79;
	neg.f64 	%fd81, %fd80;
	fma.rn.f64 	%fd82, %fd75, %fd79, %fd81;
	fma.rn.f64 	%fd83, %fd77, %fd79, %fd82;
	add.f64 	%fd4, %fd80, %fd83;
	sub.f64 	%fd84, %fd80, %fd4;
	add.f64 	%fd5, %fd83, %fd84;
	fma.rn.f64 	%fd85, %fd4, 0d3FF71547652B82FE, 0d4338000000000000;
	{
	.reg .b32 %temp; 
	mov.b64 	{%r13, %temp}, %fd85;
	}
	mov.f64 	%fd86, 0dC338000000000000;
	add.rn.f64 	%fd87, %fd85, %fd86;
	fma.rn.f64 	%fd88, %fd87, 0dBFE62E42FEFA39EF, %fd4;
	fma.rn.f64 	%fd89, %fd87, 0dBC7ABC9E3B39803F, %fd88;
	fma.rn.f64 	%fd90, %fd89, 0d3E5ADE1569CE2BDF, 0d3E928AF3FCA213EA;
	fma.rn.f64 	%fd91, %fd90, %fd89, 0d3EC71DEE62401315;
	fma.rn.f64 	%fd92, %fd91, %fd89, 0d3EFA01997C89EB71;
	fma.rn.f64 	%fd93, %fd92, %fd89, 0d3F2A01A014761F65;
	fma.rn.f64 	%fd94, %fd93, %fd89, 0d3F56C16C1852B7AF;
	fma.rn.f64 	%fd95, %fd94, %fd89, 0d3F81111111122322;
	fma.rn.f64 	%fd96, %fd95, %fd89, 0d3FA55555555502A1;
	fma.rn.f64 	%fd97, %fd96, %fd89, 0d3FC5555555555511;
	fma.rn.f64 	%fd98, %fd97, %fd89, 0d3FE000000000000B;
	fma.rn.f64 	%fd99, %fd98, %fd89, 0d3FF0000000000000;
	fma.rn.f64 	%fd100, %fd99, %fd89, 0d3FF0000000000000;
	{
	.reg .b32 %temp; 
	mov.b64 	{%r14, %temp}, %fd100;
	}
	{
	.reg .b32 %temp; 
	mov.b64 	{%temp, %r15}, %fd100;
	}
	shl.b32 	%r33, %r13, 20;
	add.s32 	%r34, %r33, %r15;
	mov.b64 	%fd108, {%r14, %r34};
	{
	.reg .b32 %temp; 
	mov.b64 	{%temp, %r35}, %fd4;
	}
	mov.b32 	%f2, %r35;
	abs.f32 	%f1, %f2;
	setp.lt.f32 	%p4, %f1, 0f4086232B;
	@%p4 bra 	$L__BB1_7;
	setp.lt.f64 	%p5, %fd4, 0d0000000000000000;
	add.f64 	%fd101, %fd4, 0d7FF0000000000000;
	selp.f64 	%fd108, 0d0000000000000000, %fd101, %p5;
	setp.geu.f32 	%p6, %f1, 0f40874800;
	@%p6 bra 	$L__BB1_7;
	shr.u32 	%r36, %r13, 31;
	add.s32 	%r37, %r13, %r36;
	shr.s32 	%r38, %r37, 1;
	shl.b32 	%r39, %r38, 20;
	add.s32 	%r40, %r15, %r39;
	mov.b64 	%fd102, {%r14, %r40};
	sub.s32 	%r41, %r13, %r38;
	shl.b32 	%r42, %r41, 20;
	add.s32 	%r43, %r42, 1072693248;
	mov.b32 	%r44, 0;
	mov.b64 	%fd103, {%r44, %r43};
	mul.f64 	%fd108, %fd103, %fd102;
$L__BB1_7:
	abs.f64 	%fd104, %fd108;
	setp.eq.f64 	%p7, %fd104, 0d7FF0000000000000;
	fma.rn.f64 	%fd105, %fd108, %fd5, %fd108;
	selp.f64 	%fd106, %fd108, %fd105, %p7;
	st.param.f64 	[func_retval0], %fd106;
	ret;

}


// ===== COMPILED SASS (sm_100) =====

	.target	sm_100

	.elftype	@"ET_EXEC"


//--------------------- .note.nv.tkinfo           --------------------------
	.section	.note.nv.tkinfo,"",@"SHT_NOTE"
	.sectionflags	@"SHF_NOTE_NV_TKINFO"
	.tkinfo
        /*0018*/ 	.word	0x00000002
        /*0030*/ 	.string	""
        /*0030*/ 	.string	"ptxas"
        /*0030*/ 	.string	"Cuda compilation tools, release 13.0, V13.0.88"
        /*0030*/ 	.string	"Build cuda_13.0.r13.0/compiler.36424714_0"
        /*0030*/ 	.string	"-arch sm_100 -m 64 "



//--------------------- .note.nv.cuinfo           --------------------------
	.section	.note.nv.cuinfo,"",@"SHT_NOTE"
	.sectionflags	@"SHF_NOTE_NV_CUINFO"
        /*0018*/ 	.short	0x0002
        /*001a*/ 	.short	0x0064
        /*001c*/ 	.short	0x0082
	.zero		2


//--------------------- .nv.info                  --------------------------
	.section	.nv.info,"",@"SHT_CUDA_INFO"
	.align	4


	//----- nvinfo : EIATTR_REGCOUNT
	.align		4
        /*0000*/ 	.byte	0x04, 0x2f
        /*0002*/ 	.short	(.L_1 - .L_0)
	.align		4
.L_0:
        /*0004*/ 	.word	index@(_Z6renderP8Sphere_tiiffffP3vecjjii)
        /*0008*/ 	.word	0x00000036


	//----- nvinfo : EIATTR_FRAME_SIZE
	.align		4
.L_1:
        /*000c*/ 	.byte	0x04, 0x11
        /*000e*/ 	.short	(.L_3 - .L_2)
	.align		4
.L_2:
        /*0010*/ 	.word	index@($_Z6renderP8Sphere_tiiffffP3vecjjii$__internal_accurate_pow)
        /*0014*/ 	.word	0x00000000


	//----- nvinfo : EIATTR_FRAME_SIZE
	.align		4
.L_3:
        /*0018*/ 	.byte	0x04, 0x11
        /*001a*/ 	.short	(.L_5 - .L_4)
	.align		4
.L_4:
        /*001c*/ 	.word	index@($__internal_1_$__cuda_sm20_sqrt_rn_f32_slowpath)
        /*0020*/ 	.word	0x00000000


	//----- nvinfo : EIATTR_FRAME_SIZE
	.align		4
.L_5:
        /*0024*/ 	.byte	0x04, 0x11
        /*0026*/ 	.short	(.L_7 - .L_6)
	.align		4
.L_6:
        /*0028*/ 	.word	index@($__internal_0_$__cuda_sm20_rcp_rn_f32_slowpath)
        /*002c*/ 	.word	0x00000000


	//----- nvinfo : EIATTR_FRAME_SIZE
	.align		4
.L_7:
        /*0030*/ 	.byte	0x04, 0x11
        /*0032*/ 	.short	(.L_9 - .L_8)
	.align		4
.L_8:
        /*0034*/ 	.word	index@(_Z6renderP8Sphere_tiiffffP3vecjjii)
        /*0038*/ 	.word	0x00000000


	//----- nvinfo : EIATTR_MIN_STACK_SIZE
	.align		4
.L_9:
        /*003c*/ 	.byte	0x04, 0x12
        /*003e*/ 	.short	(.L_11 - .L_10)
	.align		4
.L_10:
        /*0040*/ 	.word	index@(_Z6renderP8Sphere_tiiffffP3vecjjii)
        /*0044*/ 	.word	0x00000000
.L_11:


//--------------------- .nv.compat                --------------------------
	.section	.nv.compat,"",@"SHT_CUDA_COMPAT_INFO"
	.align	4
        /*0000*/ 	.byte	0x02, 0x09, 0x00, 0x00, 0x02, 0x02, 0x01, 0x00, 0x02, 0x05, 0x05, 0x00, 0x03, 0x07, 0x01, 0x01
        /*0010*/ 	.byte	0x02, 0x03, 0x00, 0x00, 0x02, 0x06, 0x01, 0x00, 0x04, 0x0b, 0x08, 0x00, 0x01, 0x00, 0x00, 0x00
        /*0020*/ 	.byte	0x00, 0x00, 0x00, 0x00


//--------------------- .nv.info._Z6renderP8Sphere_tiiffffP3vecjjii --------------------------
	.section	.nv.info._Z6renderP8Sphere_tiiffffP3vecjjii,"",@"SHT_CUDA_INFO"
	.sectionflags	@""
	.align	4


	//----- nvinfo : EIATTR_CUDA_API_VERSION
	.align		4
        /*0000*/ 	.byte	0x04, 0x37
        /*0002*/ 	.short	(.L_13 - .L_12)
.L_12:
        /*0004*/ 	.word	0x00000082


	//----- nvinfo : EIATTR_KPARAM_INFO
	.align		4
.L_13:
        /*0008*/ 	.byte	0x04, 0x17
        /*000a*/ 	.short	(.L_15 - .L_14)
.L_14:
        /*000c*/ 	.word	0x00000000
        /*0010*/ 	.short	0x000b
        /*0012*/ 	.short	0x0034
        /*0014*/ 	.byte	0x00, 0xf0, 0x11, 0x00


	//----- nvinfo : EIATTR_KPARAM_INFO
	.align		4
.L_15:
        /*0018*/ 	.byte	0x04, 0x17
        /*001a*/ 	.short	(.L_17 - .L_16)
.L_16:
        /*001c*/ 	.word	0x00000000
        /*0020*/ 	.short	0x000a
        /*0022*/ 	.short	0x0030
        /*0024*/ 	.byte	0x00, 0xf0, 0x11, 0x00


	//----- nvinfo : EIATTR_KPARAM_INFO
	.align		4
.L_17:
        /*0028*/ 	.byte	0x04, 0x17
        /*002a*/ 	.short	(.L_19 - .L_18)
.L_18:
        /*002c*/ 	.word	0x00000000
        /*0030*/ 	.short	0x0009
        /*0032*/ 	.short	0x002c
        /*0034*/ 	.byte	0x00, 0xf0, 0x11, 0x00


	//----- nvinfo : EIATTR_KPARAM_INFO
	.align		4
.L_19:
        /*0038*/ 	.byte	0x04, 0x17
        /*003a*/ 	.short	(.L_21 - .L_20)
.L_20:
        /*003c*/ 	.word	0x00000000
        /*0040*/ 	.short	0x0008
        /*0042*/ 	.short	0x0028
        /*0044*/ 	.byte	0x00, 0xf0, 0x11, 0x00


	//----- nvinfo : EIATTR_KPARAM_INFO
	.align		4
.L_21:
        /*0048*/ 	.byte	0x04, 0x17
        /*004a*/ 	.short	(.L_23 - .L_22)
.L_22:
        /*004c*/ 	.word	0x00000000
        /*0050*/ 	.short	0x0007
        /*0052*/ 	.short	0x0020
        /*0054*/ 	.byte	0x00, 0xf5, 0x21, 0x00


	//----- nvinfo : EIATTR_KPARAM_INFO
	.align		4
.L_23:
        /*0058*/ 	.byte	0x04, 0x17
        /*005a*/ 	.short	(.L_25 - .L_24)
.L_24:
        /*005c*/ 	.word	0x00000000
        /*0060*/ 	.short	0x0006
        /*0062*/ 	.short	0x001c
        /*0064*/ 	.byte	0x00, 0xf0, 0x11, 0x00


	//----- nvinfo : EIATTR_KPARAM_INFO
	.align		4
.L_25:
        /*0068*/ 	.byte	0x04, 0x17
        /*006a*/ 	.short	(.L_27 - .L_26)
.L_26:
        /*006c*/ 	.word	0x00000000
        /*0070*/ 	.short	0x0005
        /*0072*/ 	.short	0x0018
        /*0074*/ 	.byte	0x00, 0xf0, 0x11, 0x00


	//----- nvinfo : EIATTR_KPARAM_INFO
	.align		4
.L_27:
        /*0078*/ 	.byte	0x04, 0x17
        /*007a*/ 	.short	(.L_29 - .L_28)
.L_28:
        /*007c*/ 	.word	0x00000000
        /*0080*/ 	.short	0x0004
        /*0082*/ 	.short	0x0014
        /*0084*/ 	.byte	0x00, 0xf0, 0x11, 0x00


	//----- nvinfo : EIATTR_KPARAM_INFO
	.align		4
.L_29:
        /*0088*/ 	.byte	0x04, 0x17
        /*008a*/ 	.short	(.L_31 - .L_30)
.L_30:
        /*008c*/ 	.word	0x00000000
        /*0090*/ 	.short	0x0003
        /*0092*/ 	.short	0x0010
        /*0094*/ 	.byte	0x00, 0xf0, 0x11, 0x00


	//----- nvinfo : EIATTR_KPARAM_INFO
	.align		4
.L_31:
        /*0098*/ 	.byte	0x04, 0x17
        /*009a*/ 	.short	(.L_33 - .L_32)
.L_32:
        /*009c*/ 	.word	0x00000000
        /*00a0*/ 	.short	0x0002
        /*00a2*/ 	.short	0x000c
        /*00a4*/ 	.byte	0x00, 0xf0, 0x11, 0x00


	//----- nvinfo : EIATTR_KPARAM_INFO
	.align		4
.L_33:
        /*00a8*/ 	.byte	0x04, 0x17
        /*00aa*/ 	.short	(.L_35 - .L_34)
.L_34:
        /*00ac*/ 	.word	0x00000000
        /*00b0*/ 	.short	0x0001
        /*00b2*/ 	.short	0x0008
        /*00b4*/ 	.byte	0x00, 0xf0, 0x11, 0x00


	//----- nvinfo : EIATTR_KPARAM_INFO
	.align		4
.L_35:
        /*00b8*/ 	.byte	0x04, 0x17
        /*00ba*/ 	.short	(.L_37 - .L_36)
.L_36:
        /*00bc*/ 	.word	0x00000000
        /*00c0*/ 	.short	0x0000
        /*00c2*/ 	.short	0x0000
        /*00c4*/ 	.byte	0x00, 0xf5, 0x21, 0x00


	//----- nvinfo : EIATTR_SPARSE_MMA_MASK
	.align		4
.L_37:
        /*00c8*/ 	.byte	0x03, 0x50
        /*00ca*/ 	.short	0x0000


	//----- nvinfo : EIATTR_MAXREG_COUNT
	.align		4
        /*00cc*/ 	.byte	0x03, 0x1b
        /*00ce*/ 	.short	0x00ff


	//----- nvinfo : EIATTR_MERCURY_ISA_VERSION
	.align		4
        /*00d0*/ 	.byte	0x03, 0x5f
        /*00d2*/ 	.short	0x0101


	//----- nvinfo : EIATTR_VRC_CTA_INIT_COUNT
	.align		4
        /*00d4*/ 	.byte	0x02, 0x4a
	.zero		1
	.zero		1


	//----- nvinfo : EIATTR_EXIT_INSTR_OFFSETS
	.align		4
        /*00d8*/ 	.byte	0x04, 0x1c
        /*00da*/ 	.short	(.L_39 - .L_38)


	//   ....[0]....
.L_38:
        /*00dc*/ 	.word	0x00000090


	//   ....[1]....
        /*00e0*/ 	.word	0x00005290


	//----- nvinfo : EIATTR_CRS_STACK_SIZE
	.align		4
.L_39:
        /*00e4*/ 	.byte	0x04, 0x1e
        /*00e6*/ 	.short	(.L_41 - .L_40)
.L_40:
        /*00e8*/ 	.word	0x00000000


	//----- nvinfo : EIATTR_CBANK_PARAM_SIZE
	.align		4
.L_41:
        /*00ec*/ 	.byte	0x03, 0x19
        /*00ee*/ 	.short	0x0038


	//----- nvinfo : EIATTR_PARAM_CBANK
	.align		4
        /*00f0*/ 	.byte	0x04, 0x0a
        /*00f2*/ 	.short	(.L_43 - .L_42)
	.align		4
.L_42:
        /*00f4*/ 	.word	index@(.nv.constant0._Z6renderP8Sphere_tiiffffP3vecjjii)
        /*00f8*/ 	.short	0x0380
        /*00fa*/ 	.short	0x0038


	//----- nvinfo : EIATTR_SW_WAR
	.align		4
.L_43:
        /*00fc*/ 	.byte	0x04, 0x36
        /*00fe*/ 	.short	(.L_45 - .L_44)
.L_44:
        /*0100*/ 	.word	0x00000008
.L_45:


//--------------------- .nv.callgraph             --------------------------
	.section	.nv.callgraph,"",@"SHT_CUDA_CALLGRAPH"
	.align	4
	.sectionentsize	8
	.align		4
        /*0000*/ 	.word	0x00000000
	.align		4
        /*0004*/ 	.word	0xffffffff
	.align		4
        /*0008*/ 	.word	0x00000000
	.align		4
        /*000c*/ 	.word	0xfffffffe
	.align		4
        /*0010*/ 	.word	0x00000000
	.align		4
        /*0014*/ 	.word	0xfffffffd
	.align		4
        /*0018*/ 	.word	0x00000000
	.align		4
        /*001c*/ 	.word	0xfffffffc


//--------------------- .text._Z6renderP8Sphere_tiiffffP3vecjjii --------------------------
	.section	.text._Z6renderP8Sphere_tiiffffP3vecjjii,"ax",@progbits
	.align	128
        .global         _Z6renderP8Sphere_tiiffffP3vecjjii
        .type           _Z6renderP8Sphere_tiiffffP3vecjjii,@function
        .size           _Z6renderP8Sphere_tiiffffP3vecjjii,(.L_x_149 - _Z6renderP8Sphere_tiiffffP3vecjjii)
        .other          _Z6renderP8Sphere_tiiffffP3vecjjii,@"STO_CUDA_ENTRY STV_DEFAULT"
_Z6renderP8Sphere_tiiffffP3vecjjii:
.text._Z6renderP8Sphere_tiiffffP3vecjjii:
[----:B------:R-:W-:Y:S08]  /*0000*/  LDC R1, c[0x0][0x37c] ;  /* 0x0000df00ff017b82 */ /* 0x000ff00000000800 */
[----:B------:R-:W0:Y:S01]  /*0010*/  LDC R0, c[0x0][0x3b0] ;  /* 0x0000ec00ff007b82 */ /* 0x000e220000000800 */
[----:B------:R-:W1:Y:S01]  /*0020*/  S2R R3, SR_TID.Y ;  /* 0x0000000000037919 */ /* 0x000e620000002200 */
[----:B------:R-:W2:Y:S06]  /*0030*/  S2R R2, SR_TID.X ;  /* 0x0000000000027919 */ /* 0x000eac0000002100 */
[----:B------:R-:W3:Y:S08]  /*0040*/  LDC R5, c[0x0][0x360] ;  /* 0x0000d800ff057b82 */ /* 0x000ef00000000800 */
[----:B------:R-:W4:Y:S01]  /*0050*/  S2UR UR7, SR_CTAID.X ;  /* 0x00000000000779c3 */ /* 0x000f220000002500 */
[----:B0-----:R-:W-:-:S07]  /*0060*/  ISETP.GE.AND P0, PT, R0, 0x1, PT ;  /* 0x000000010000780c */ /* 0x001fce0003f06270 */
[----:B------:R-:W0:Y:S08]  /*0070*/  S2UR UR8, SR_CTAID.Y ;  /* 0x00000000000879c3 */ /* 0x000e300000002600 */
[----:B------:R-:W0:Y:S02]  /*0080*/  LDC R0, c[0x0][0x364] ;  /* 0x0000d900ff007b82 */ /* 0x000e240000000800 */
[----:B01234-:R-:W-:Y:S05]  /*0090*/  @!P0 EXIT ;  /* 0x000000000000894d */ /* 0x01ffea0003800000 */
[----:B------:R-:W0:Y:S01]  /*00a0*/  LDCU.64 UR4, c[0x0][0x388] ;  /* 0x00007100ff0477ac */ /* 0x000e220008000a00 */
[----:B------:R-:W-:Y:S02]  /*00b0*/  IMAD R3, R0, UR8, R3 ;  /* 0x0000000800037c24 */ /* 0x000fe4000f8e0203 */
[----:B------:R-:W-:Y:S01]  /*00c0*/  IMAD R2, R5, UR7, R2 ;  /* 0x0000000705027c24 */ /* 0x000fe2000f8e0202 */
[----:B------:R-:W1:Y:S01]  /*00d0*/  LDCU UR12, c[0x0][0x3ac] ;  /* 0x00007580ff0c77ac */ /* 0x000e620008000800 */
[----:B------:R-:W2:Y:S01]  /*00e0*/  LDCU UR6, c[0x0][0x3b4] ;  /* 0x00007680ff0677ac */ /* 0x000ea20008000800 */
[----:B------:R-:W3:Y:S01]  /*00f0*/  LDCU UR9, c[0x0][0x3a8] ;  /* 0x00007500ff0977ac */ /* 0x000ee20008000800 */
[----:B------:R-:W4:Y:S01]  /*0100*/  LDCU.64 UR10, c[0x0][0x358] ;  /* 0x00006b00ff0a77ac */ /* 0x000f220008000a00 */
[----:B0-----:R-:W-:Y:S01]  /*0110*/  UIADD3 UR5, UPT, UPT, UR5, UR4, URZ ;  /* 0x0000000405057290 */ /* 0x001fe2000fffe0ff */
[----:B-1----:R-:W-:-:S03]  /*0120*/  ISETP.GE.U32.AND P1, PT, R3, UR12, PT ;  /* 0x0000000c03007c0c */ /* 0x002fc6000bf26070 */
[----:B------:R-:W-:Y:S02]  /*0130*/  ULOP3.LUT UR4, UR5, 0xfffffffc, URZ, 0xc0, !UPT ;  /* 0xfffffffc05047892 */ /* 0x000fe4000f8ec0ff */
[----:B--2---:R-:W-:Y:S02]  /*0140*/  UISETP.LT.AND UP0, UPT, URZ, UR6, UPT ;  /* 0x00000006ff00728c */ /* 0x004fe4000bf01270 */
[----:B------:R-:W-:Y:S01]  /*0150*/  ULOP3.LUT UR12, UR5, 0x3, URZ, 0xc0, !UPT ;  /* 0x00000003050c7892 */ /* 0x000fe2000f8ec0ff */
[----:B---3--:R-:W-:Y:S01]  /*0160*/  ISETP.LT.U32.AND P1, PT, R2, UR9, !P1 ;  /* 0x0000000902007c0c */ /* 0x008fe2000cf21070 */
[----:B------:R-:W-:Y:S01]  /*0170*/  IMAD R2, R3, UR9, R2 ;  /* 0x0000000903027c24 */ /* 0x000fe2000f8e0202 */
[----:B------:R-:W-:Y:S01]  /*0180*/  MOV R3, UR4 ;  /* 0x0000000400037c02 */ /* 0x000fe20008000f00 */
[----:B------:R-:W-:Y:S01]  /*0190*/  USEL UR6, URZ, UR6, !UP0 ;  /* 0x00000006ff067287 */ /* 0x000fe2000c000000 */
[----:B----4-:R-:W-:-:S11]  /*01a0*/  UMOV UR4, URZ ;  /* 0x000000ff00047c82 */ /* 0x010fd60008000000 */
.L_x_139:
[----:B0-----:R-:W0:Y:S01]  /*01b0*/  LDCU UR7, c[0x0][0x3b0] ;  /* 0x00007600ff0777ac */ /* 0x001e220008000800 */
[----:B------:R-:W-:Y:S01]  /*01c0*/  BSSY.RECONVERGENT B0, `(.L_x_0) ;  /* 0x000050a000007945 */ /* 0x000fe20003800200 */
[----:B------:R-:W-:-:S04]  /*01d0*/  UIADD3 UR4, UPT, UPT, UR4, 0x1, URZ ;  /* 0x0000000104047890 */ /* 0x000fc8000fffe0ff */
[----:B0-----:R-:W-:Y:S01]  /*01e0*/  UISETP.NE.AND UP0, UPT, UR4, UR7, UPT ;  /* 0x000000070400728c */ /* 0x001fe2000bf05270 */
[----:B------:R-:W-:Y:S10]  /*01f0*/  @!P1 BRA `(.L_x_1) ;  /* 0x0000005000189947 */ /* 0x000ff40003800000 */
[----:B------:R-:W0:Y:S01]  /*0200*/  LDCU UR7, c[0x0][0x3a8] ;  /* 0x00007500ff0777ac */ /* 0x000e220008000800 */
[----:B------:R-:W-:Y:S01]  /*0210*/  BSSY.RECONVERGENT B1, `(.L_x_2) ;  /* 0x000003b000017945 */ /* 0x000fe20003800200 */
[----:B------:R-:W1:Y:S01]  /*0220*/  LDCU.128 UR16, c[0x0][0x390] ;  /* 0x00007200ff1077ac */ /* 0x000e620008000c00 */
[----:B0-----:R-:W0:Y:S01]  /*0230*/  I2F.U32.RP R0, UR7 ;  /* 0x0000000700007d06 */ /* 0x001e220008209000 */
[----:B------:R-:W-:-:S07]  /*0240*/  ISETP.NE.U32.AND P3, PT, RZ, UR7, PT ;  /* 0x00000007ff007c0c */ /* 0x000fce000bf65070 */
[----:B-1----:R-:W-:Y:S08]  /*0250*/  F2F.F64.F32 R12, UR17 ;  /* 0x00000011000c7d10 */ /* 0x002ff00008201800 */
[----:B0-----:R-:W0:Y:S02]  /*0260*/  MUFU.RCP R0, R0 ;  /* 0x0000000000007308 */ /* 0x001e240000001000 */
[----:B0-----:R-:W-:-:S06]  /*0270*/  IADD3 R4, PT, PT, R0, 0xffffffe, RZ ;  /* 0x0ffffffe00047810 */ /* 0x001fcc0007ffe0ff */
[----:B------:R0:W1:Y:S02]  /*0280*/  F2I.FTZ.U32.TRUNC.NTZ R5, R4 ;  /* 0x0000000400057305 */ /* 0x000064000021f000 */
[----:B0-----:R-:W-:Y:S01]  /*0290*/  HFMA2 R4, -RZ, RZ, 0, 0 ;  /* 0x00000000ff047431 */ /* 0x001fe200000001ff */
[----:B-1----:R-:W-:-:S05]  /*02a0*/  IADD3 R7, PT, PT, RZ, -R5, RZ ;  /* 0x80000005ff077210 */ /* 0x002fca0007ffe0ff */
[----:B------:R-:W-:-:S04]  /*02b0*/  IMAD R7, R7, UR7, RZ ;  /* 0x0000000707077c24 */ /* 0x000fc8000f8e02ff */
[----:B------:R-:W-:Y:S02]  /*02c0*/  IMAD.HI.U32 R5, R5, R7, R4 ;  /* 0x0000000705057227 */ /* 0x000fe400078e0004 */
[----:B------:R-:W-:Y:S04]  /*02d0*/  F2F.F64.F32 R6, UR16 ;  /* 0x0000001000067d10 */ /* 0x000fe80008201800 */
[----:B------:R-:W-:-:S04]  /*02e0*/  IMAD.HI.U32 R16, R5, R2, RZ ;  /* 0x0000000205107227 */ /* 0x000fc800078e00ff */
[----:B------:R-:W-:-:S04]  /*02f0*/  IMAD.MOV R5, RZ, RZ, -R16 ;  /* 0x000000ffff057224 */ /* 0x000fc800078e0a10 */
[----:B------:R-:W-:-:S05]  /*0300*/  IMAD R5, R5, UR7, R2 ;  /* 0x0000000705057c24 */ /* 0x000fca000f8e0202 */
[----:B------:R-:W-:-:S13]  /*0310*/  ISETP.GE.U32.AND P0, PT, R5, UR7, PT ;  /* 0x0000000705007c0c */ /* 0x000fda000bf06070 */
[----:B------:R-:W-:Y:S02]  /*0320*/  @P0 IADD3 R5, PT, PT, R5, -UR7, RZ ;  /* 0x8000000705050c10 */ /* 0x000fe4000fffe0ff */
[----:B------:R-:W-:Y:S02]  /*0330*/  @P0 IADD3 R16, PT, PT, R16, 0x1, RZ ;  /* 0x0000000110100810 */ /* 0x000fe40007ffe0ff */
[----:B------:R-:W-:-:S13]  /*0340*/  ISETP.GE.U32.AND P2, PT, R5, UR7, PT ;  /* 0x0000000705007c0c */ /* 0x000fda000bf46070 */
[----:B------:R-:W-:Y:S02]  /*0350*/  @P2 IADD3 R16, PT, PT, R16, 0x1, RZ ;  /* 0x0000000110102810 */ /* 0x000fe40007ffe0ff */
[----:B------:R-:W-:-:S04]  /*0360*/  @!P3 LOP3.LUT R16, RZ, UR7, RZ, 0x33, !PT ;  /* 0x00000007ff10bc12 */ /* 0x000fc8000f8e33ff */
[----:B------:R-:W0:Y:S01]  /*0370*/  I2F.F64.U32 R8, R16 ;  /* 0x0000001000087312 */ /* 0x000e220000201800 */
[----:B------:R-:W-:-:S04]  /*0380*/  IMAD.MOV R5, RZ, RZ, -R16 ;  /* 0x000000ffff057224 */ /* 0x000fc800078e0a10 */
[----:B------:R-:W-:-:S04]  /*0390*/  IMAD R0, R5, UR7, R2 ;  /* 0x0000000705007c24 */ /* 0x000fc8000f8e0202 */
[----:B------:R-:W1:Y:S01]  /*03a0*/  I2F.F64.U32 R4, R0 ;  /* 0x0000000000047312 */ /* 0x000e620000201800 */
[----:B0-----:R-:W-:Y:S01]  /*03b0*/  DADD R10, R8, 0.5 ;  /* 0x3fe00000080a7429 */ /* 0x001fe20000000000 */
[----:B------:R-:W-:Y:S01]  /*03c0*/  HFMA2 R9, -RZ, RZ, 2, 0 ;  /* 0x40000000ff097431 */ /* 0x000fe200000001ff */
[----:B------:R-:W-:-:S06]  /*03d0*/  MOV R8, 0x0 ;  /* 0x0000000000087802 */ /* 0x000fcc0000000f00 */
[----:B------:R-:W-:Y:S02]  /*03e0*/  DMUL R14, R10, R12 ;  /* 0x0000000c0a0e7228 */ /* 0x000fe40000000000 */
[----:B-1----:R-:W-:-:S06]  /*03f0*/  DADD R4, R4, 0.5 ;  /* 0x3fe0000004047429 */ /* 0x002fcc0000000000 */
[----:B------:R-:W-:Y:S02]  /*0400*/  DFMA R14, R10, R12, R14 ;  /* 0x0000000c0a0e722b */ /* 0x000fe4000000000e */
[----:B------:R-:W-:Y:S01]  /*0410*/  DMUL R4, R4, R6 ;  /* 0x0000000604047228 */ /* 0x000fe20000000000 */
[----:B------:R-:W0:Y:S01]  /*0420*/  LDC R10, c[0x0][0x388] ;  /* 0x0000e200ff0a7b82 */ /* 0x000e220000000800 */
[----:B------:R-:W1:Y:S04]  /*0430*/  F2F.F64.F32 R6, UR19 ;  /* 0x0000001300067d10 */ /* 0x000e680008201800 */
[----:B------:R-:W-:Y:S02]  /*0440*/  DADD R14, -R14, 1 ;  /* 0x3ff000000e0e7429 */ /* 0x000fe40000000100 */
[----:B------:R-:W-:-:S02]  /*0450*/  DFMA R4, R4, R8, -1 ;  /* 0xbff000000404742b */ /* 0x000fc40000000008 */
[----:B------:R-:W2:Y:S06]  /*0460*/  F2F.F64.F32 R8, UR18 ;  /* 0x0000001200087d10 */ /* 0x000eac0008201800 */
[----:B-1----:R-:W-:Y:S02]  /*0470*/  DMUL R4, R4, R6 ;  /* 0x0000000604047228 */ /* 0x002fe40000000000 */
[----:B------:R-:W-:-:S06]  /*0480*/  DMUL R14, R6, R14 ;  /* 0x0000000e060e7228 */ /* 0x000fcc0000000000 */
[----:B--2---:R-:W-:Y:S01]  /*0490*/  DMUL R8, R4, R8 ;  /* 0x0000000804087228 */ /* 0x004fe20000000000 */
[----:B0-----:R-:W-:Y:S01]  /*04a0*/  ISETP.LT.U32.AND P4, PT, R10, UR5, PT ;  /* 0x000000050a007c0c */ /* 0x001fe2000bf81070 */
[----:B------:R-:W-:Y:S08]  /*04b0*/  F2F.F32.F64 R5, R14 ;  /* 0x0000000e00057310 */ /* 0x000ff00000301000 */
[----:B------:R-:W0:Y:S02]  /*04c0*/  F2F.F32.F64 R4, R8 ;  /* 0x0000000800047310 */ /* 0x000e240000301000 */
[----:B0-----:R-:W-:-:S04]  /*04d0*/  FMUL R0, R4, R4 ;  /* 0x0000000404007220 */ /* 0x001fc80000400000 */
[----:B------:R-:W-:-:S04]  /*04e0*/  FFMA R0, R5, R5, R0 ;  /* 0x0000000505007223 */ /* 0x000fc80000000000 */
[----:B------:R-:W-:-:S04]  /*04f0*/  FADD R0, R0, 1 ;  /* 0x3f80000000007421 */ /* 0x000fc80000000000 */
[----:B------:R0:W1:Y:S01]  /*0500*/  MUFU.RSQ R7, R0 ;  /* 0x0000000000077308 */ /* 0x0000620000001400 */
[----:B------:R-:W-:-:S04]  /*0510*/  IADD3 R6, PT, PT, R0, -0xd000000, RZ ;  /* 0xf300000000067810 */ /* 0x000fc80007ffe0ff */
[----:B------:R-:W-:-:S13]  /*0520*/  ISETP.GT.U32.AND P0, PT, R6, 0x727fffff, PT ;  /* 0x727fffff0600780c */ /* 0x000fda0003f04070 */
[----:B01----:R-:W-:Y:S05]  /*0530*/  @!P0 BRA `(.L_x_3) ;  /* 0x0000000000108947 */ /* 0x003fea0003800000 */
[----:B------:R-:W-:-:S07]  /*0540*/  MOV R42, 0x560 ;  /* 0x00000560002a7802 */ /* 0x000fce0000000f00 */
[----:B------:R-:W-:Y:S05]  /*0550*/  CALL.REL.NOINC `($__internal_1_$__cuda_sm20_sqrt_rn_f32_slowpath) ;  /* 0x0000005000247944 */ /* 0x000fea0003c00000 */
[----:B------:R-:W-:Y:S01]  /*0560*/  MOV R0, R46 ;  /* 0x0000002e00007202 */ /* 0x000fe20000000f00 */
[----:B------:R-:W-:Y:S06]  /*0570*/  BRA `(.L_x_4) ;  /* 0x0000000000107947 */ /* 0x000fec0003800000 */
.L_x_3:
[----:B------:R-:W-:Y:S01]  /*0580*/  FMUL.FTZ R9, R0, R7 ;  /* 0x0000000700097220 */ /* 0x000fe20000410000 */
[----:B------:R-:W-:-:S03]  /*0590*/  FMUL.FTZ R7, R7, 0.5 ;  /* 0x3f00000007077820 */ /* 0x000fc60000410000 */
[----:B------:R-:W-:-:S04]  /*05a0*/  FFMA R0, -R9, R9, R0 ;  /* 0x0000000909007223 */ /* 0x000fc80000000100 */
[----:B------:R-:W-:-:S07]  /*05b0*/  FFMA R0, R0, R7, R9 ;  /* 0x0000000700007223 */ /* 0x000fce0000000009 */
.L_x_4:
[----:B------:R-:W-:Y:S05]  /*05c0*/  BSYNC.RECONVERGENT B1 ;  /* 0x0000000000017941 */ /* 0x000fea0003800200 */
.L_x_2:
[----:B------:R-:W-:Y:S01]  /*05d0*/  VIADD R6, R0, 0x1800000 ;  /* 0x0180000000067836 */ /* 0x000fe20000000000 */
[----:B------:R-:W-:Y:S04]  /*05e0*/  BSSY.RECONVERGENT B1, `(.L_x_5) ;  /* 0x000000b000017945 */ /* 0x000fe80003800200 */
[----:B------:R-:W-:-:S04]  /*05f0*/  LOP3.LUT R6, R6, 0x7f800000, RZ, 0xc0, !PT ;  /* 0x7f80000006067812 */ /* 0x000fc800078ec0ff */
[----:B------:R-:W-:-:S13]  /*0600*/  ISETP.GT.U32.AND P0, PT, R6, 0x1ffffff, PT ;  /* 0x01ffffff0600780c */ /* 0x000fda0003f04070 */
[----:B------:R-:W-:Y:S05]  /*0610*/  @P0 BRA `(.L_x_6) ;  /* 0x00000000000c0947 */ /* 0x000fea0003800000 */
[----:B------:R-:W-:-:S07]  /*0620*/  MOV R42, 0x640 ;  /* 0x00000640002a7802 */ /* 0x000fce0000000f00 */
[----:B------:R-:W-:Y:S05]  /*0630*/  CALL.REL.NOINC `($__internal_0_$__cuda_sm20_rcp_rn_f32_slowpath) ;  /* 0x0000004c00187944 */ /* 0x000fea0003c00000 */
[----:B------:R-:W-:Y:S05]  /*0640*/  BRA `(.L_x_7) ;  /* 0x0000000000107947 */ /* 0x000fea0003800000 */
.L_x_6:
[----:B------:R-:W0:Y:S02]  /*0650*/  MUFU.RCP R43, R0 ;  /* 0x00000000002b7308 */ /* 0x000e240000001000 */
[----:B0-----:R-:W-:-:S04]  /*0660*/  FFMA R6, R43, R0, -1 ;  /* 0xbf8000002b067423 */ /* 0x001fc80000000000 */
[----:B------:R-:W-:-:S04]  /*0670*/  FADD.FTZ R6, -R6, -RZ ;  /* 0x800000ff06067221 */ /* 0x000fc80000010100 */
[----:B------:R-:W-:-:S07]  /*0680*/  FFMA R43, R43, R6, R43 ;  /* 0x000000062b2b7223 */ /* 0x000fce000000002b */
.L_x_7:
[----:B------:R-:W-:Y:S05]  /*0690*/  BSYNC.RECONVERGENT B1 ;  /* 0x0000000000017941 */ /* 0x000fea0003800200 */
.L_x_5:
[----:B------:R-:W-:Y:S01]  /*06a0*/  BSSY.RECONVERGENT B1, `(.L_x_8) ;  /* 0x00004b3000017945 */ /* 0x000fe20003800200 */
[-C--:B------:R-:W-:Y:S01]  /*06b0*/  FMUL R4, R4, R43.reuse ;  /* 0x0000002b04047220 */ /* 0x080fe20000400000 */
[----:B------:R-:W-:Y:S01]  /*06c0*/  FMUL R5, R5, R43 ;  /* 0x0000002b05057220 */ /* 0x000fe20000400000 */
[----:B------:R-:W-:Y:S01]  /*06d0*/  FADD R6, -R43, -RZ ;  /* 0x800000ff2b067221 */ /* 0x000fe20000000100 */
[----:B------:R-:W-:Y:S06]  /*06e0*/  @P4 BRA `(.L_x_9) ;  /* 0x0000002000a04947 */ /* 0x000fec0003800000 */
[----:B------:R-:W-:Y:S01]  /*06f0*/  HFMA2 R27, -RZ, RZ, 0, 0 ;  /* 0x00000000ff1b7431 */ /* 0x000fe200000001ff */
[----:B------:R-:W-:Y:S01]  /*0700*/  MOV R26, 0x7f800000 ;  /* 0x7f800000001a7802 */ /* 0x000fe20000000f00 */
[----:B------:R-:W-:Y:S01]  /*0710*/  HFMA2 R7, -RZ, RZ, 1.875, 0 ;  /* 0x3f800000ff077431 */ /* 0x000fe200000001ff */
[----:B------:R-:W-:Y:S01]  /*0720*/  CS2R R24, SRZ ;  /* 0x0000000000187805 */ /* 0x000fe2000001ff00 */
[----:B------:R-:W-:Y:S01]  /*0730*/  HFMA2 R12, -RZ, RZ, 0, 0 ;  /* 0x00000000ff0c7431 */ /* 0x000fe200000001ff */
[----:B------:R-:W-:Y:S01]  /*0740*/  CS2R R22, SRZ ;  /* 0x0000000000167805 */ /* 0x000fe2000001ff00 */
[----:B------:R-:W-:Y:S01]  /*0750*/  HFMA2 R19, -RZ, RZ, 0, 0 ;  /* 0x00000000ff137431 */ /* 0x000fe200000001ff */
[----:B------:R-:W-:Y:S01]  /*0760*/  MOV R8, 0x3f800000 ;  /* 0x3f80000000087802 */ /* 0x000fe20000000f00 */
[----:B------:R-:W-:Y:S01]  /*0770*/  IMAD.MOV.U32 R9, RZ, RZ, 0x3f800000 ;  /* 0x3f800000ff097424 */ /* 0x000fe200078e00ff */
[----:B------:R-:W-:Y:S02]  /*0780*/  CS2R R10, SRZ ;  /* 0x00000000000a7805 */ /* 0x000fe4000001ff00 */
[----:B------:R-:W-:-:S07]  /*0790*/  MOV R21, RZ ;  /* 0x000000ff00157202 */ /* 0x000fce0000000f00 */
.L_x_67:
[----:B------:R-:W-:Y:S01]  /*07a0*/  UISETP.NE.AND UP1, UPT, UR5, URZ, UPT ;  /* 0x000000ff0500728c */ /* 0x000fe2000bf25270 */
[----:B------:R-:W-:Y:S02]  /*07b0*/  PLOP3.LUT P0, PT, PT, PT, PT, 0x80, 0x8 ;  /* 0x000000000008781c */ /* 0x000fe40003f0f070 */
[----:B------:R-:W-:-:S06]  /*07c0*/  CS2R R28, SRZ ;  /* 0x00000000001c7805 */ /* 0x000fcc000001ff00 */
[----:B------:R-:W-:Y:S05]  /*07d0*/  BRA.U !UP1, `(.L_x_10) ;  /* 0x0000001509c87547 */ /* 0x000fea000b800000 */
[----:B------:R-:W-:Y:S01]  /*07e0*/  UIADD3 UR7, UPT, UPT, UR5, -0x1, URZ ;  /* 0xffffffff05077890 */ /* 0x000fe2000fffe0ff */
[----:B------:R-:W-:Y:S01]  /*07f0*/  HFMA2 R28, -RZ, RZ, 0, 0 ;  /* 0x00000000ff1c7431 */ /* 0x000fe200000001ff */
[----:B------:R-:W-:Y:S02]  /*0800*/  CS2R R16, SRZ ;  /* 0x0000000000107805 */ /* 0x000fe4000001ff00 */
[----:B------:R-:W-:Y:S01]  /*0810*/  MOV R13, RZ ;  /* 0x000000ff000d7202 */ /* 0x000fe20000000f00 */
[----:B------:R-:W-:Y:S01]  /*0820*/  UISETP.GE.U32.AND UP1, UPT, UR7, 0x3, UPT ;  /* 0x000000030700788c */ /* 0x000fe2000bf26070 */
[----:B------:R-:W-:-:S08]  /*0830*/  IMAD.MOV.U32 R31, RZ, RZ, RZ ;  /* 0x000000ffff1f7224 */ /* 0x000fd000078e00ff */
[----:B------:R-:W-:Y:S05]  /*0840*/  BRA.U !UP1, `(.L_x_11) ;  /* 0x0000000d094c7547 */ /* 0x000fea000b800000 */
[----:B------:R-:W0:Y:S01]  /*0850*/  LDCU.64 UR8, c[0x0][0x380] ;  /* 0x00007000ff0877ac */ /* 0x000e220008000a00 */
[----:B------:R-:W-:Y:S01]  /*0860*/  IMAD.MOV.U32 R16, RZ, RZ, RZ ;  /* 0x000000ffff107224 */ /* 0x000fe200078e00ff */
[----:B------:R-:W-:Y:S01]  /*0870*/  MOV R13, RZ ;  /* 0x000000ff000d7202 */ /* 0x000fe20000000f00 */
[----:B------:R-:W1:Y:S01]  /*0880*/  LDCU.64 UR14, c[0x0][0x380] ;  /* 0x00007000ff0e77ac */ /* 0x000e620008000a00 */
[----:B------:R-:W-:-:S06]  /*0890*/  ULOP3.LUT UR13, UR5, 0xfffffffc, URZ, 0xc0, !UPT ;  /* 0xfffffffc050d7892 */ /* 0x000fcc000f8ec0ff */
[----:B------:R-:W-:Y:S01]  /*08a0*/  MOV R3, UR13 ;  /* 0x0000000d00037c02 */ /* 0x000fe20008000f00 */
[----:B0-----:R-:W-:-:S03]  /*08b0*/  UIADD3 UR7, UP1, UPT, UR8, 0xac, URZ ;  /* 0x000000ac08077890 */ /* 0x001fc6000ff3e0ff */
[----:B------:R-:W-:Y:S01]  /*08c0*/  IADD3 R18, PT, PT, -R3, RZ, RZ ;  /* 0x000000ff03127210 */ /* 0x000fe20007ffe1ff */
[----:B------:R-:W-:Y:S01]  /*08d0*/  UIADD3.X UR8, UPT, UPT, URZ, UR9, URZ, UP1, !UPT ;  /* 0x00000009ff087290 */ /* 0x000fe20008ffe4ff */
[----:B-1----:R-:W-:Y:S02]  /*08e0*/  MOV R29, UR14 ;  /* 0x0000000e001d7c02 */ /* 0x002fe40008000f00 */
[----:B------:R-:W-:Y:S02]  /*08f0*/  MOV R20, UR15 ;  /* 0x0000000f00147c02 */ /* 0x000fe40008000f00 */
[----:B------:R-:W-:Y:S02]  /*0900*/  MOV R14, UR7 ;  /* 0x00000007000e7c02 */ /* 0x000fe40008000f00 */
[----:B------:R-:W-:-:S07]  /*0910*/  MOV R15, UR8 ;  /* 0x00000008000f7c02 */ /* 0x000fce0008000f00 */
.L_x_32:
[----:B------:R-:W2:Y:S04]  /*0920*/  LDG.E R31, desc[UR10][R14.64+-0xa8] ;  /* 0xffff580a0e1f7981 */ /* 0x000ea8000c1e1900 */
[----:B------:R-:W3:Y:S04]  /*0930*/  LDG.E R0, desc[UR10][R14.64+-0xac] ;  /* 0xffff540a0e007981 */ /* 0x000ee8000c1e1900 */
[----:B------:R-:W4:Y:S01]  /*0940*/  LDG.E R30, desc[UR10][R14.64+-0xa4] ;  /* 0xffff5c0a0e1e7981 */ /* 0x000f22000c1e1900 */
[----:B------:R-:W-:Y:S01]  /*0950*/  VIADD R18, R18, 0x4 ;  /* 0x0000000412127836 */ /* 0x000fe20000000000 */
[----:B------:R-:W-:Y:S04]  /*0960*/  BSSY.RECONVERGENT B2, `(.L_x_12) ;  /* 0x000002b000027945 */ /* 0x000fe80003800200 */
[----:B------:R-:W-:Y:S01]  /*0970*/  ISETP.NE.AND P0, PT, R18, RZ, PT ;  /* 0x000000ff1200720c */ /* 0x000fe20003f05270 */
[----:B--2---:R-:W-:Y:S01]  /*0980*/  FADD R34, -R22, R31 ;  /* 0x0000001f16227221 */ /* 0x004fe20000000100 */
[----:B---3--:R-:W-:-:S03]  /*0990*/  FADD R33, -R21, R0 ;  /* 0x0000000015217221 */ /* 0x008fc60000000100 */
[----:B------:R-:W-:Y:S01]  /*09a0*/  FMUL R31, R5, R34 ;  /* 0x00000022051f7220 */ /* 0x000fe20000400000 */
[----:B----4-:R-:W-:-:S03]  /*09b0*/  FADD R35, -R19, R30 ;  /* 0x0000001e13237221 */ /* 0x010fc60000000100 */
[----:B------:R-:W-:-:S04]  /*09c0*/  FFMA R31, R4, R33, R31 ;  /* 0x00000021041f7223 */ /* 0x000fc8000000001f */
[----:B------:R-:W-:-:S05]  /*09d0*/  FFMA R30, R6, R35, R31 ;  /* 0x00000023061e7223 */ /* 0x000fca000000001f */
[----:B------:R-:W-:-:S13]  /*09e0*/  FSETP.GEU.AND P2, PT, R30, RZ, PT ;  /* 0x000000ff1e00720b */ /* 0x000fda0003f4e000 */
[----:B------:R-:W-:Y:S05]  /*09f0*/  @!P2 BRA `(.L_x_13) ;  /* 0x000000000084a947 */ /* 0x000fea0003800000 */
[----:B------:R-:W2:Y:S01]  /*0a00*/  LDG.E R32, desc[UR10][R14.64+-0x9c] ;  /* 0xffff640a0e207981 */ /* 0x000ea2000c1e1900 */
[----:B------:R-:W-:-:S04]  /*0a10*/  FMUL R0, R34, R34 ;  /* 0x0000002222007220 */ /* 0x000fc80000400000 */
[----:B------:R-:W-:-:S04]  /*0a20*/  FFMA R0, R33, R33, R0 ;  /* 0x0000002121007223 */ /* 0x000fc80000000000 */
[----:B------:R-:W-:-:S04]  /*0a30*/  FFMA R31, R35, R35, R0 ;  /* 0x00000023231f7223 */ /* 0x000fc80000000000 */
[----:B------:R-:W-:-:S05]  /*0a40*/  FFMA R31, -R30, R30, R31 ;  /* 0x0000001e1e1f7223 */ /* 0x000fca000000011f */
[----:B--2---:R-:W-:-:S13]  /*0a50*/  FSETP.GT.AND P2, PT, R31, R32, PT ;  /* 0x000000201f00720b */ /* 0x004fda0003f44000 */
[----:B------:R-:W-:Y:S05]  /*0a60*/  @P2 BRA `(.L_x_13) ;  /* 0x0000000000682947 */ /* 0x000fea0003800000 */
[----:B------:R-:W-:Y:S01]  /*0a70*/  FADD R33, R32, -R31 ;  /* 0x8000001f20217221 */ /* 0x000fe20000000000 */
[----:B------:R-:W-:Y:S01]  /*0a80*/  IADD3 R31, P3, PT, R14, -0xac, RZ ;  /* 0xffffff540e1f7810 */ /* 0x000fe20007f7e0ff */
[----:B------:R-:W-:Y:S02]  /*0a90*/  BSSY.RECONVERGENT B3, `(.L_x_14) ;  /* 0x000000e000037945 */ /* 0x000fe40003800200 */
[----:B------:R0:W1:Y:S01]  /*0aa0*/  MUFU.RSQ R0, R33 ;  /* 0x0000002100007308 */ /* 0x0000620000001400 */
[----:B------:R-:W-:-:S04]  /*0ab0*/  IADD3 R32, PT, PT, R33, -0xd000000, RZ ;  /* 0xf300000021207810 */ /* 0x000fc80007ffe0ff */
[----:B------:R-:W-:Y:S02]  /*0ac0*/  ISETP.GT.U32.AND P2, PT, R32, 0x727fffff, PT ;  /* 0x727fffff2000780c */ /* 0x000fe40003f44070 */
[----:B------:R-:W-:-:S11]  /*0ad0*/  IADD3.X R32, PT, PT, R15, -0x1, RZ, P3, !PT ;  /* 0xffffffff0f207810 */ /* 0x000fd60001ffe4ff */
[----:B01----:R-:W-:Y:S05]  /*0ae0*/  @!P2 BRA `(.L_x_15) ;  /* 0x000000000010a947 */ /* 0x003fea0003800000 */
[----:B------:R-:W-:Y:S02]  /*0af0*/  MOV R0, R33 ;  /* 0x0000002100007202 */ /* 0x000fe40000000f00 */
[----:B------:R-:W-:-:S07]  /*0b00*/  MOV R42, 0xb20 ;  /* 0x00000b20002a7802 */ /* 0x000fce0000000f00 */
[----:B------:R-:W-:Y:S05]  /*0b10*/  CALL.REL.NOINC `($__internal_1_$__cuda_sm20_sqrt_rn_f32_slowpath) ;  /* 0x0000004800b47944 */ /* 0x000fea0003c00000 */
[----:B------:R-:W-:Y:S05]  /*0b20*/  BRA `(.L_x_16) ;  /* 0x0000000000107947 */ /* 0x000fea0003800000 */
.L_x_15:
[----:B------:R-:W-:Y:S01]  /*0b30*/  FMUL.FTZ R46, R33, R0 ;  /* 0x00000000212e7220 */ /* 0x000fe20000410000 */
[----:B------:R-:W-:-:S03]  /*0b40*/  FMUL.FTZ R0, R0, 0.5 ;  /* 0x3f00000000007820 */ /* 0x000fc60000410000 */
[----:B------:R-:W-:-:S04]  /*0b50*/  FFMA R33, -R46, R46, R33 ;  /* 0x0000002e2e217223 */ /* 0x000fc80000000121 */
[----:B------:R-:W-:-:S07]  /*0b60*/  FFMA R46, R33, R0, R46 ;  /* 0x00000000212e7223 */ /* 0x000fce000000002e */
.L_x_16:
[----:B------:R-:W-:Y:S05]  /*0b70*/  BSYNC.RECONVERGENT B3 ;  /* 0x0000000000037941 */ /* 0x000fea0003800200 */
.L_x_14:
[C---:B------:R-:W-:Y:S01]  /*0b80*/  FSETP.GEU.AND P2, PT, R30.reuse, R46, PT ;  /* 0x0000002e1e00720b */ /* 0x040fe20003f4e000 */
[----:B------:R-:W-:-:S12]  /*0b90*/  FADD R33, R30, -R46 ;  /* 0x8000002e1e217221 */ /* 0x000fd80000000000 */
[----:B------:R-:W-:-:S05]  /*0ba0*/  @!P2 FADD R33, R30, R46 ;  /* 0x0000002e1e21a221 */ /* 0x000fca0000000000 */
[----:B------:R-:W-:-:S04]  /*0bb0*/  FSETP.GEU.AND P2, PT, R33, R26, PT ;  /* 0x0000001a2100720b */ /* 0x000fc80003f4e000 */
[----:B------:R-:W-:Y:S02]  /*0bc0*/  FSEL R26, R33, R26, !P2 ;  /* 0x0000001a211a7208 */ /* 0x000fe40005000000 */
[----:B------:R-:W-:Y:S02]  /*0bd0*/  SEL R28, R31, R28, !P2 ;  /* 0x0000001c1f1c7207 */ /* 0x000fe40005000000 */
[----:B------:R-:W-:Y:S02]  /*0be0*/  SEL R17, R32, R17, !P2 ;  /* 0x0000001120117207 */ /* 0x000fe40005000000 */
[----:B------:R-:W-:Y:S02]  /*0bf0*/  SEL R16, R29, R16, !P2 ;  /* 0x000000101d107207 */ /* 0x000fe40005000000 */
[----:B------:R-:W-:-:S07]  /*0c00*/  SEL R13, R20, R13, !P2 ;  /* 0x0000000d140d7207 */ /* 0x000fce0005000000 */
.L_x_13:
[----:B------:R-:W-:Y:S05]  /*0c10*/  BSYNC.RECONVERGENT B2 ;  /* 0x0000000000027941 */ /* 0x000fea0003800200 */
.L_x_12:
[----:B------:R-:W2:Y:S04]  /*0c20*/  LDG.E R31, desc[UR10][R14.64+-0x74] ;  /* 0xffff8c0a0e1f7981 */ /* 0x000ea8000c1e1900 */
[----:B------:R-:W3:Y:S04]  /*0c30*/  LDG.E R0, desc[UR10][R14.64+-0x78] ;  /* 0xffff880a0e007981 */ /* 0x000ee8000c1e1900 */
[----:B------:R-:W4:Y:S01]  /*0c40*/  LDG.E R30, desc[UR10][R14.64+-0x70] ;  /* 0xffff900a0e1e7981 */ /* 0x000f22000c1e1900 */
[----:B------:R-:W-:Y:S01]  /*0c50*/  BSSY.RECONVERGENT B2, `(.L_x_17) ;  /* 0x000002c000027945 */ /* 0x000fe20003800200 */
        /* <DEDUP_REMOVED lines=27> */
.L_x_20:
[----:B------:R-:W-:Y:S01]  /*0e10*/  FMUL.FTZ R46, R33, R0 ;  /* 0x00000000212e7220 */ /* 0x000fe20000410000 */
[----:B------:R-:W-:-:S03]  /*0e20*/  FMUL.FTZ R0, R0, 0.5 ;  /* 0x3f00000000007820 */ /* 0x000fc60000410000 */
[----:B------:R-:W-:-:S04]  /*0e30*/  FFMA R33, -R46, R46, R33 ;  /* 0x0000002e2e217223 */ /* 0x000fc80000000121 */
[----:B------:R-:W-:-:S07]  /*0e40*/  FFMA R46, R33, R0, R46 ;  /* 0x00000000212e7223 */ /* 0x000fce000000002e */
.L_x_21:
[----:B------:R-:W-:Y:S05]  /*0e50*/  BSYNC.RECONVERGENT B3 ;  /* 0x0000000000037941 */ /* 0x000fea0003800200 */
.L_x_19:
[C---:B------:R-:W-:Y:S01]  /*0e60*/  FSETP.GEU.AND P2, PT, R30.reuse, R46, PT ;  /* 0x0000002e1e00720b */ /* 0x040fe20003f4e000 */
[----:B------:R-:W-:Y:S01]  /*0e70*/  FADD R33, R30, -R46 ;  /* 0x8000002e1e217221 */ /* 0x000fe20000000000 */
[----:B------:R-:W-:-:S05]  /*0e80*/  IADD3 R35, P3, PT, R29, 0x34, RZ ;  /* 0x000000341d237810 */ /* 0x000fca0007f7e0ff */
[----:B------:R-:W-:-:S06]  /*0e90*/  IMAD.X R0, RZ, RZ, R20, P3 ;  /* 0x000000ffff007224 */ /* 0x000fcc00018e0614 */
[----:B------:R-:W-:-:S05]  /*0ea0*/  @!P2 FADD R33, R30, R46 ;  /* 0x0000002e1e21a221 */ /* 0x000fca0000000000 */
[----:B------:R-:W-:-:S04]  /*0eb0*/  FSETP.GEU.AND P2, PT, R33, R26, PT ;  /* 0x0000001a2100720b */ /* 0x000fc80003f4e000 */
[----:B------:R-:W-:Y:S02]  /*0ec0*/  FSEL R26, R33, R26, !P2 ;  /* 0x0000001a211a7208 */ /* 0x000fe40005000000 */
[----:B------:R-:W-:Y:S02]  /*0ed0*/  SEL R28, R31, R28, !P2 ;  /* 0x0000001c1f1c7207 */ /* 0x000fe40005000000 */
[----:B------:R-:W-:Y:S02]  /*0ee0*/  SEL R17, R32, R17, !P2 ;  /* 0x0000001120117207 */ /* 0x000fe40005000000 */
[----:B------:R-:W-:Y:S02]  /*0ef0*/  SEL R16, R35, R16, !P2 ;  /* 0x0000001023107207 */ /* 0x000fe40005000000 */
[----:B------:R-:W-:-:S07]  /*0f00*/  SEL R13, R0, R13, !P2 ;  /* 0x0000000d000d7207 */ /* 0x000fce0005000000 */
.L_x_18:
[----:B------:R-:W-:Y:S05]  /*0f10*/  BSYNC.RECONVERGENT B2 ;  /* 0x0000000000027941 */ /* 0x000fea0003800200 */
.L_x_17:
        /* <DEDUP_REMOVED lines=31> */
.L_x_25:
[----:B------:R-:W-:Y:S01]  /*1110*/  FMUL.FTZ R46, R33, R0 ;  /* 0x00000000212e7220 */ /* 0x000fe20000410000 */
[----:B------:R-:W-:-:S03]  /*1120*/  FMUL.FTZ R0, R0, 0.5 ;  /* 0x3f00000000007820 */ /* 0x000fc60000410000 */
[----:B------:R-:W-:-:S04]  /*1130*/  FFMA R33, -R46, R46, R33 ;  /* 0x0000002e2e217223 */ /* 0x000fc80000000121 */
[----:B------:R-:W-:-:S07]  /*1140*/  FFMA R46, R33, R0, R46 ;  /* 0x00000000212e7223 */ /* 0x000fce000000002e */
.L_x_26:
[----:B------:R-:W-:Y:S05]  /*1150*/  BSYNC.RECONVERGENT B3 ;  /* 0x0000000000037941 */ /* 0x000fea0003800200 */
.L_x_24:
[C---:B------:R-:W-:Y:S01]  /*1160*/  FSETP.GEU.AND P2, PT, R30.reuse, R46, PT ;  /* 0x0000002e1e00720b */ /* 0x040fe20003f4e000 */
[----:B------:R-:W-:Y:S01]  /*1170*/  FADD R33, R30, -R46 ;  /* 0x8000002e1e217221 */ /* 0x000fe20000000000 */
[----:B------:R-:W-:-:S04]  /*1180*/  IADD3 R35, P3, PT, R29, 0x68, RZ ;  /* 0x000000681d237810 */ /* 0x000fc80007f7e0ff */
[----:B------:R-:W-:-:S07]  /*1190*/  IADD3.X R0, PT, PT, RZ, R20, RZ, P3, !PT ;  /* 0x00000014ff007210 */ /* 0x000fce0001ffe4ff */
[----:B------:R-:W-:-:S05]  /*11a0*/  @!P2 FADD R33, R30, R46 ;  /* 0x0000002e1e21a221 */ /* 0x000fca0000000000 */
[----:B------:R-:W-:-:S04]  /*11b0*/  FSETP.GEU.AND P2, PT, R33, R26, PT ;  /* 0x0000001a2100720b */ /* 0x000fc80003f4e000 */
[----:B------:R-:W-:Y:S02]  /*11c0*/  FSEL R26, R33, R26, !P2 ;  /* 0x0000001a211a7208 */ /* 0x000fe40005000000 */
[----:B------:R-:W-:Y:S02]  /*11d0*/  SEL R28, R31, R28, !P2 ;  /* 0x0000001c1f1c7207 */ /* 0x000fe40005000000 */
[----:B------:R-:W-:Y:S02]  /*11e0*/  SEL R17, R32, R17, !P2 ;  /* 0x0000001120117207 */ /* 0x000fe40005000000 */
[----:B------:R-:W-:Y:S02]  /*11f0*/  SEL R16, R35, R16, !P2 ;  /* 0x0000001023107207 */ /* 0x000fe40005000000 */
[----:B------:R-:W-:-:S07]  /*1200*/  SEL R13, R0, R13, !P2 ;  /* 0x0000000d000d7207 */ /* 0x000fce0005000000 */
.L_x_23:
[----:B------:R-:W-:Y:S05]  /*1210*/  BSYNC.RECONVERGENT B2 ;  /* 0x0000000000027941 */ /* 0x000fea0003800200 */
.L_x_22:
        /* <DEDUP_REMOVED lines=27> */
[----:B------:R-:W-:Y:S01]  /*13d0*/  IMAD.MOV.U32 R0, RZ, RZ, R33 ;  /* 0x000000ffff007224 */ /* 0x000fe200078e0021 */
[----:B------:R-:W-:-:S07]  /*13e0*/  MOV R42, 0x1400 ;  /* 0x00001400002a7802 */ /* 0x000fce0000000f00 */
[----:B------:R-:W-:Y:S05]  /*13f0*/  CALL.REL.NOINC `($__internal_1_$__cuda_sm20_sqrt_rn_f32_slowpath) ;  /* 0x00000040007c7944 */ /* 0x000fea0003c00000 */
[----:B------:R-:W-:Y:S05]  /*1400*/  BRA `(.L_x_31) ;  /* 0x0000000000107947 */ /* 0x000fea0003800000 */
.L_x_30:
[----:B------:R-:W-:Y:S01]  /*1410*/  FMUL.FTZ R46, R33, R0 ;  /* 0x00000000212e7220 */ /* 0x000fe20000410000 */
[----:B------:R-:W-:-:S03]  /*1420*/  FMUL.FTZ R0, R0, 0.5 ;  /* 0x3f00000000007820 */ /* 0x000fc60000410000 */
[----:B------:R-:W-:-:S04]  /*1430*/  FFMA R33, -R46, R46, R33 ;  /* 0x0000002e2e217223 */ /* 0x000fc80000000121 */
[----:B------:R-:W-:-:S07]  /*1440*/  FFMA R46, R33, R0, R46 ;  /* 0x00000000212e7223 */ /* 0x000fce000000002e */
.L_x_31:
[----:B------:R-:W-:Y:S05]  /*1450*/  BSYNC.RECONVERGENT B3 ;  /* 0x0000000000037941 */ /* 0x000fea0003800200 */
.L_x_29:
        /* <DEDUP_REMOVED lines=11> */
.L_x_28:
[----:B------:R-:W-:Y:S05]  /*1510*/  BSYNC.RECONVERGENT B2 ;  /* 0x0000000000027941 */ /* 0x000fea0003800200 */
.L_x_27:
[----:B------:R-:W-:Y:S02]  /*1520*/  IADD3 R29, P2, PT, R29, 0xd0, RZ ;  /* 0x000000d01d1d7810 */ /* 0x000fe40007f5e0ff */
[----:B------:R-:W-:Y:S02]  /*1530*/  IADD3 R14, P3, PT, R14, 0xd0, RZ ;  /* 0x000000d00e0e7810 */ /* 0x000fe40007f7e0ff */
[----:B------:R-:W-:Y:S02]  /*1540*/  IADD3.X R20, PT, PT, RZ, R20, RZ, P2, !PT ;  /* 0x00000014ff147210 */ /* 0x000fe400017fe4ff */
[----:B------:R-:W-:Y:S01]  /*1550*/  IADD3.X R15, PT, PT, RZ, R15, RZ, P3, !PT ;  /* 0x0000000fff0f7210 */ /* 0x000fe20001ffe4ff */
[----:B------:R-:W-:Y:S08]  /*1560*/  @P0 BRA `(.L_x_32) ;  /* 0xfffffff000ec0947 */ /* 0x000ff0000383ffff */
[----:B------:R-:W-:-:S07]  /*1570*/  MOV R31, R3 ;  /* 0x00000003001f7202 */ /* 0x000fce0000000f00 */
.L_x_11:
[----:B------:R-:W-:Y:S01]  /*1580*/  UISETP.NE.AND UP1, UPT, UR12, URZ, UPT ;  /* 0x000000ff0c00728c */ /* 0x000fe2000bf25270 */
[----:B------:R-:W-:-:S08]  /*1590*/  IMAD.MOV.U32 R29, RZ, RZ, R17 ;  /* 0x000000ffff1d7224 */ /* 0x000fd000078e0011 */
[----:B------:R-:W-:Y:S05]  /*15a0*/  BRA.U !UP1, `(.L_x_33) ;  /* 0x0000000909487547 */ /* 0x000fea000b800000 */
[----:B------:R-:W0:Y:S02]  /*15b0*/  LDC.64 R14, c[0x0][0x380] ;  /* 0x0000e000ff0e7b82 */ /* 0x000e240000000a00 */
[----:B0-----:R-:W-:-:S05]  /*15c0*/  IMAD.WIDE.U32 R14, R31, 0x34, R14 ;  /* 0x000000341f0e7825 */ /* 0x001fca00078e000e */
        /* <DEDUP_REMOVED lines=20> */
[----:B------:R-:W-:Y:S03]  /*1710*/  BSSY.RECONVERGENT B3, `(.L_x_36) ;  /* 0x000000d000037945 */ /* 0x000fe60003800200 */
[----:B------:R0:W1:Y:S01]  /*1720*/  MUFU.RSQ R0, R31 ;  /* 0x0000001f00007308 */ /* 0x0000620000001400 */
[----:B------:R-:W-:-:S04]  /*1730*/  IADD3 R18, PT, PT, R31, -0xd000000, RZ ;  /* 0xf30000001f127810 */ /* 0x000fc80007ffe0ff */
[----:B------:R-:W-:-:S13]  /*1740*/  ISETP.GT.U32.AND P0, PT, R18, 0x727fffff, PT ;  /* 0x727fffff1200780c */ /* 0x000fda0003f04070 */
[----:B01----:R-:W-:Y:S05]  /*1750*/  @!P0 BRA `(.L_x_37) ;  /* 0x0000000000108947 */ /* 0x003fea0003800000 */
[----:B------:R-:W-:Y:S02]  /*1760*/  MOV R0, R31 ;  /* 0x0000001f00007202 */ /* 0x000fe40000000f00 */
[----:B------:R-:W-:-:S07]  /*1770*/  MOV R42, 0x1790 ;  /* 0x00001790002a7802 */ /* 0x000fce0000000f00 */
[----:B------:R-:W-:Y:S05]  /*1780*/  CALL.REL.NOINC `($__internal_1_$__cuda_sm20_sqrt_rn_f32_slowpath) ;  /* 0x0000003c00987944 */ /* 0x000fea0003c00000 */
[----:B------:R-:W-:Y:S05]  /*1790*/  BRA `(.L_x_38) ;  /* 0x0000000000107947 */ /* 0x000fea0003800000 */
.L_x_37:
[----:B------:R-:W-:Y:S01]  /*17a0*/  FMUL.FTZ R46, R31, R0 ;  /* 0x000000001f2e7220 */ /* 0x000fe20000410000 */
[----:B------:R-:W-:-:S03]  /*17b0*/  FMUL.FTZ R0, R0, 0.5 ;  /* 0x3f00000000007820 */ /* 0x000fc60000410000 */
[----:B------:R-:W-:-:S04]  /*17c0*/  FFMA R31, -R46, R46, R31 ;  /* 0x0000002e2e1f7223 */ /* 0x000fc8000000011f */
[----:B------:R-:W-:-:S07]  /*17d0*/  FFMA R46, R31, R0, R46 ;  /* 0x000000001f2e7223 */ /* 0x000fce000000002e */
.L_x_38:
[----:B------:R-:W-:Y:S05]  /*17e0*/  BSYNC.RECONVERGENT B3 ;  /* 0x0000000000037941 */ /* 0x000fea0003800200 */
.L_x_36:
[C---:B------:R-:W-:Y:S01]  /*17f0*/  FSETP.GEU.AND P0, PT, R17.reuse, R46, PT ;  /* 0x0000002e1100720b */ /* 0x040fe20003f0e000 */
[----:B------:R-:W-:-:S12]  /*1800*/  FADD R31, R17, -R46 ;  /* 0x8000002e111f7221 */ /* 0x000fd80000000000 */
[----:B------:R-:W-:-:S05]  /*1810*/  @!P0 FADD R31, R17, R46 ;  /* 0x0000002e111f8221 */ /* 0x000fca0000000000 */
[----:B------:R-:W-:-:S04]  /*1820*/  FSETP.GEU.AND P0, PT, R31, R26, PT ;  /* 0x0000001a1f00720b */ /* 0x000fc80003f0e000 */
[----:B------:R-:W-:Y:S02]  /*1830*/  FSEL R26, R31, R26, !P0 ;  /* 0x0000001a1f1a7208 */ /* 0x000fe40004000000 */
[C---:B------:R-:W-:Y:S02]  /*1840*/  SEL R28, R14.reuse, R28, !P0 ;  /* 0x0000001c0e1c7207 */ /* 0x040fe40004000000 */
[C---:B------:R-:W-:Y:S02]  /*1850*/  SEL R29, R15.reuse, R29, !P0 ;  /* 0x0000001d0f1d7207 */ /* 0x040fe40004000000 */
[----:B------:R-:W-:Y:S02]  /*1860*/  SEL R16, R14, R16, !P0 ;  /* 0x000000100e107207 */ /* 0x000fe40004000000 */
[----:B------:R-:W-:-:S07]  /*1870*/  SEL R13, R15, R13, !P0 ;  /* 0x0000000d0f0d7207 */ /* 0x000fce0004000000 */
.L_x_35:
[----:B------:R-:W-:Y:S05]  /*1880*/  BSYNC.RECONVERGENT B2 ;  /* 0x0000000000027941 */ /* 0x000fea0003800200 */
.L_x_34:
[----:B------:R-:W-:Y:S01]  /*1890*/  UISETP.NE.AND UP1, UPT, UR12, 0x1, UPT ;  /* 0x000000010c00788c */ /* 0x000fe2000bf25270 */
[----:B------:R-:W-:Y:S08]  /*18a0*/  BSSY.RECONVERGENT B2, `(.L_x_33) ;  /* 0x0000062000027945 */ /* 0x000ff00003800200 */
[----:B------:R-:W-:Y:S05]  /*18b0*/  BRA.U !UP1, `(.L_x_39) ;  /* 0x0000000509807547 */ /* 0x000fea000b800000 */
[----:B------:R-:W2:Y:S04]  /*18c0*/  LDG.E R17, desc[UR10][R14.64+0x38] ;  /* 0x0000380a0e117981 */ /* 0x000ea8000c1e1900 */
[----:B------:R-:W3:Y:S04]  /*18d0*/  LDG.E R0, desc[UR10][R14.64+0x34] ;  /* 0x0000340a0e007981 */ /* 0x000ee8000c1e1900 */
[----:B------:R-:W4:Y:S01]  /*18e0*/  LDG.E R18, desc[UR10][R14.64+0x3c] ;  /* 0x00003c0a0e127981 */ /* 0x000f22000c1e1900 */
[----:B------:R-:W-:Y:S01]  /*18f0*/  IADD3 R31, P2, PT, R14, 0x34, RZ ;  /* 0x000000340e1f7810 */ /* 0x000fe20007f5e0ff */
[----:B------:R-:W-:Y:S01]  /*1900*/  BSSY.RECONVERGENT B3, `(.L_x_40) ;  /* 0x000002b000037945 */ /* 0x000fe20003800200 */
[----:B--2---:R-:W-:Y:S01]  /*1910*/  FADD R30, -R22, R17 ;  /* 0x00000011161e7221 */ /* 0x004fe20000000100 */
[----:B---3--:R-:W-:-:S03]  /*1920*/  FADD R33, -R21, R0 ;  /* 0x0000000015217221 */ /* 0x008fc60000000100 */
[----:B------:R-:W-:Y:S01]  /*1930*/  FMUL R17, R5, R30 ;  /* 0x0000001e05117220 */ /* 0x000fe20000400000 */
[----:B----4-:R-:W-:-:S03]  /*1940*/  FADD R35, -R19, R18 ;  /* 0x0000001213237221 */ /* 0x010fc60000000100 */
[----:B------:R-:W-:Y:S01]  /*1950*/  FFMA R17, R4, R33, R17 ;  /* 0x0000002104117223 */ /* 0x000fe20000000011 */
[----:B------:R-:W-:-:S03]  /*1960*/  IADD3.X R18, PT, PT, RZ, R15, RZ, P2, !PT ;  /* 0x0000000fff127210 */ /* 0x000fc600017fe4ff */
        /* <DEDUP_REMOVED lines=16> */
[----:B------:R-:W-:Y:S01]  /*1a70*/  IMAD.MOV.U32 R0, RZ, RZ, R33 ;  /* 0x000000ffff007224 */ /* 0x000fe200078e0021 */
[----:B------:R-:W-:-:S07]  /*1a80*/  MOV R42, 0x1aa0 ;  /* 0x00001aa0002a7802 */ /* 0x000fce0000000f00 */
[----:B------:R-:W-:Y:S05]  /*1a90*/  CALL.REL.NOINC `($__internal_1_$__cuda_sm20_sqrt_rn_f32_slowpath) ;  /* 0x0000003800d47944 */ /* 0x000fea0003c00000 */
[----:B------:R-:W-:Y:S05]  /*1aa0*/  BRA `(.L_x_44) ;  /* 0x0000000000107947 */ /* 0x000fea0003800000 */
.L_x_43:
[----:B------:R-:W-:Y:S01]  /*1ab0*/  FMUL.FTZ R46, R33, R0 ;  /* 0x00000000212e7220 */ /* 0x000fe20000410000 */
[----:B------:R-:W-:-:S03]  /*1ac0*/  FMUL.FTZ R0, R0, 0.5 ;  /* 0x3f00000000007820 */ /* 0x000fc60000410000 */
[----:B------:R-:W-:-:S04]  /*1ad0*/  FFMA R33, -R46, R46, R33 ;  /* 0x0000002e2e217223 */ /* 0x000fc80000000121 */
[----:B------:R-:W-:-:S07]  /*1ae0*/  FFMA R46, R33, R0, R46 ;  /* 0x00000000212e7223 */ /* 0x000fce000000002e */
.L_x_44:
[----:B------:R-:W-:Y:S05]  /*1af0*/  BSYNC.RECONVERGENT B4 ;  /* 0x0000000000047941 */ /* 0x000fea0003800200 */
.L_x_42:
[C---:B------:R-:W-:Y:S01]  /*1b00*/  FSETP.GEU.AND P0, PT, R17.reuse, R46, PT ;  /* 0x0000002e1100720b */ /* 0x040fe20003f0e000 */
[----:B------:R-:W-:-:S12]  /*1b10*/  FADD R33, R17, -R46 ;  /* 0x8000002e11217221 */ /* 0x000fd80000000000 */
[----:B------:R-:W-:Y:S01]  /*1b20*/  @!P0 FADD R33, R17, R46 ;  /* 0x0000002e11218221 */ /* 0x000fe20000000000 */
[----:B------:R-:W-:-:S04]  /*1b30*/  IADD3 R17, P2, PT, R14, 0x34, RZ ;  /* 0x000000340e117810 */ /* 0x000fc80007f5e0ff */
[CC--:B------:R-:W-:Y:S02]  /*1b40*/  FSETP.GEU.AND P0, PT, R33.reuse, R26.reuse, PT ;  /* 0x0000001a2100720b */ /* 0x0c0fe40003f0e000 */
[----:B------:R-:W-:Y:S02]  /*1b50*/  IADD3.X R0, PT, PT, RZ, R15, RZ, P2, !PT ;  /* 0x0000000fff007210 */ /* 0x000fe400017fe4ff */
[----:B------:R-:W-:Y:S02]  /*1b60*/  FSEL R26, R33, R26, !P0 ;  /* 0x0000001a211a7208 */ /* 0x000fe40004000000 */
[----:B------:R-:W-:Y:S02]  /*1b70*/  SEL R28, R31, R28, !P0 ;  /* 0x0000001c1f1c7207 */ /* 0x000fe40004000000 */
[----:B------:R-:W-:Y:S02]  /*1b80*/  SEL R29, R18, R29, !P0 ;  /* 0x0000001d121d7207 */ /* 0x000fe40004000000 */
[----:B------:R-:W-:-:S02]  /*1b90*/  SEL R16, R17, R16, !P0 ;  /* 0x0000001011107207 */ /* 0x000fc40004000000 */
[----:B------:R-:W-:-:S07]  /*1ba0*/  SEL R13, R0, R13, !P0 ;  /* 0x0000000d000d7207 */ /* 0x000fce0004000000 */
.L_x_41:
[----:B------:R-:W-:Y:S05]  /*1bb0*/  BSYNC.RECONVERGENT B3 ;  /* 0x0000000000037941 */ /* 0x000fea0003800200 */
.L_x_40:
[----:B------:R-:W-:-:S09]  /*1bc0*/  UISETP.NE.AND UP1, UPT, UR12, 0x2, UPT ;  /* 0x000000020c00788c */ /* 0x000fd2000bf25270 */
[----:B------:R-:W-:Y:S05]  /*1bd0*/  BRA.U !UP1, `(.L_x_39) ;  /* 0x0000000109b87547 */ /* 0x000fea000b800000 */
[----:B------:R-:W2:Y:S04]  /*1be0*/  LDG.E R17, desc[UR10][R14.64+0x6c] ;  /* 0x00006c0a0e117981 */ /* 0x000ea8000c1e1900 */
[----:B------:R-:W3:Y:S04]  /*1bf0*/  LDG.E R0, desc[UR10][R14.64+0x68] ;  /* 0x0000680a0e007981 */ /* 0x000ee8000c1e1900 */
[----:B------:R-:W4:Y:S01]  /*1c00*/  LDG.E R18, desc[UR10][R14.64+0x70] ;  /* 0x0000700a0e127981 */ /* 0x000f22000c1e1900 */
[----:B------:R-:W-:Y:S01]  /*1c10*/  IADD3 R31, P2, PT, R14, 0x68, RZ ;  /* 0x000000680e1f7810 */ /* 0x000fe20007f5e0ff */
        /* <DEDUP_REMOVED lines=26> */
.L_x_46:
[----:B------:R-:W-:Y:S01]  /*1dc0*/  FMUL.FTZ R46, R33, R0 ;  /* 0x00000000212e7220 */ /* 0x000fe20000410000 */
[----:B------:R-:W-:-:S03]  /*1dd0*/  FMUL.FTZ R0, R0, 0.5 ;  /* 0x3f00000000007820 */ /* 0x000fc60000410000 */
[----:B------:R-:W-:-:S04]  /*1de0*/  FFMA R33, -R46, R46, R33 ;  /* 0x0000002e2e217223 */ /* 0x000fc80000000121 */
[----:B------:R-:W-:-:S07]  /*1df0*/  FFMA R46, R33, R0, R46 ;  /* 0x00000000212e7223 */ /* 0x000fce000000002e */
.L_x_47:
[----:B------:R-:W-:Y:S05]  /*1e00*/  BSYNC.RECONVERGENT B3 ;  /* 0x0000000000037941 */ /* 0x000fea0003800200 */
.L_x_45:
[C---:B------:R-:W-:Y:S01]  /*1e10*/  FSETP.GEU.AND P0, PT, R17.reuse, R46, PT ;  /* 0x0000002e1100720b */ /* 0x040fe20003f0e000 */
[----:B------:R-:W-:-:S12]  /*1e20*/  FADD R33, R17, -R46 ;  /* 0x8000002e11217221 */ /* 0x000fd80000000000 */
[----:B------:R-:W-:Y:S01]  /*1e30*/  @!P0 FADD R33, R17, R46 ;  /* 0x0000002e11218221 */ /* 0x000fe20000000000 */
[----:B------:R-:W-:-:S04]  /*1e40*/  IADD3 R17, P2, PT, R14, 0x68, RZ ;  /* 0x000000680e117810 */ /* 0x000fc80007f5e0ff */
[----:B------:R-:W-:Y:S01]  /*1e50*/  FSETP.GEU.AND P0, PT, R33, R26, PT ;  /* 0x0000001a2100720b */ /* 0x000fe20003f0e000 */
[----:B------:R-:W-:-:S03]  /*1e60*/  IMAD.X R14, RZ, RZ, R15, P2 ;  /* 0x000000ffff0e7224 */ /* 0x000fc600010e060f */
[----:B------:R-:W-:Y:S02]  /*1e70*/  FSEL R26, R33, R26, !P0 ;  /* 0x0000001a211a7208 */ /* 0x000fe40004000000 */
[----:B------:R-:W-:Y:S02]  /*1e80*/  SEL R28, R31, R28, !P0 ;  /* 0x0000001c1f1c7207 */ /* 0x000fe40004000000 */
[----:B------:R-:W-:Y:S02]  /*1e90*/  SEL R29, R18, R29, !P0 ;  /* 0x0000001d121d7207 */ /* 0x000fe40004000000 */
[----:B------:R-:W-:Y:S02]  /*1ea0*/  SEL R16, R17, R16, !P0 ;  /* 0x0000001011107207 */ /* 0x000fe40004000000 */
[----:B------:R-:W-:-:S07]  /*1eb0*/  SEL R13, R14, R13, !P0 ;  /* 0x0000000d0e0d7207 */ /* 0x000fce0004000000 */
.L_x_39:
[----:B------:R-:W-:Y:S05]  /*1ec0*/  BSYNC.RECONVERGENT B2 ;  /* 0x0000000000027941 */ /* 0x000fea0003800200 */
.L_x_33:
[----:B------:R-:W-:-:S04]  /*1ed0*/  ISETP.NE.U32.AND P0, PT, R16, RZ, PT ;  /* 0x000000ff1000720c */ /* 0x000fc80003f05070 */
[----:B------:R-:W-:-:S04]  /*1ee0*/  ISETP.NE.AND.EX P0, PT, R13, RZ, PT, P0 ;  /* 0x000000ff0d00720c */ /* 0x000fc80003f05300 */
[----:B------:R-:W-:-:S13]  /*1ef0*/  PLOP3.LUT P0, PT, P0, PT, PT, 0x8, 0x80 ;  /* 0x000000000080781c */ /* 0x000fda000070e170 */
.L_x_10:
[----:B------:R-:W-:Y:S01]  /*1f00*/  HFMA2 R35, -RZ, RZ, 2, 0 ;  /* 0x40000000ff237431 */ /* 0x000fe200000001ff */
[----:B------:R-:W-:Y:S01]  /*1f10*/  MOV R0, 0x40000000 ;  /* 0x4000000000007802 */ /* 0x000fe20000000f00 */
[----:B------:R-:W-:Y:S01]  /*1f20*/  HFMA2 R37, -RZ, RZ, 2, 0 ;  /* 0x40000000ff257431 */ /* 0x000fe200000001ff */
[----:B------:R-:W-:Y:S06]  /*1f30*/  @P0 BRA `(.L_x_48) ;  /* 0x0000003000a40947 */ /* 0x000fec0003800000 */
[----:B------:R-:W2:Y:S04]  /*1f40*/  LDG.E R14, desc[UR10][R28.64+0x4] ;  /* 0x0000040a1c0e7981 */ /* 0x000ea8000c1e1900 */
[----:B------:R-:W3:Y:S04]  /*1f50*/  LDG.E R15, desc[UR10][R28.64] ;  /* 0x0000000a1c0f7981 */ /* 0x000ee8000c1e1900 */
[----:B------:R-:W4:Y:S01]  /*1f60*/  LDG.E R13, desc[UR10][R28.64+0x8] ;  /* 0x0000080a1c0d7981 */ /* 0x000f22000c1e1900 */
[-C--:B------:R-:W-:Y:S01]  /*1f70*/  FFMA R17, R5, R26.reuse, R22 ;  /* 0x0000001a05117223 */ /* 0x080fe20000000016 */
[-C--:B------:R-:W-:Y:S01]  /*1f80*/  FFMA R20, R4, R26.reuse, R21 ;  /* 0x0000001a04147223 */ /* 0x080fe20000000015 */
[----:B------:R-:W-:Y:S01]  /*1f90*/  FFMA R18, R6, R26, R19 ;  /* 0x0000001a06127223 */ /* 0x000fe20000000013 */
[----:B------:R-:W-:Y:S01]  /*1fa0*/  BSSY.RECONVERGENT B2, `(.L_x_49) ;  /* 0x0000014000027945 */ /* 0x000fe20003800200 */
[----:B--2---:R-:W-:Y:S01]  /*1fb0*/  FADD R14, R17, -R14 ;  /* 0x8000000e110e7221 */ /* 0x004fe20000000000 */
[----:B---3--:R-:W-:-:S03]  /*1fc0*/  FADD R15, R20, -R15 ;  /* 0x8000000f140f7221 */ /* 0x008fc60000000000 */
[----:B------:R-:W-:Y:S01]  /*1fd0*/  FMUL R0, R14, R14 ;  /* 0x0000000e0e007220 */ /* 0x000fe20000400000 */
[----:B----4-:R-:W-:-:S03]  /*1fe0*/  FADD R13, R18, -R13 ;  /* 0x8000000d120d7221 */ /* 0x010fc60000000000 */
[----:B------:R-:W-:-:S04]  /*1ff0*/  FFMA R0, R15, R15, R0 ;  /* 0x0000000f0f007223 */ /* 0x000fc80000000000 */
[----:B------:R-:W-:-:S04]  /*2000*/  FFMA R31, R13, R13, R0 ;  /* 0x0000000d0d1f7223 */ /* 0x000fc80000000000 */
[----:B------:R0:W1:Y:S01]  /*2010*/  MUFU.RSQ R16, R31 ;  /* 0x0000001f00107308 */ /* 0x0000620000001400 */
[----:B------:R-:W-:-:S04]  /*2020*/  IADD3 R0, PT, PT, R31, -0xd000000, RZ ;  /* 0xf30000001f007810 */ /* 0x000fc80007ffe0ff */
[----:B------:R-:W-:-:S13]  /*2030*/  ISETP.GT.U32.AND P0, PT, R0, 0x727fffff, PT ;  /* 0x727fffff0000780c */ /* 0x000fda0003f04070 */
[----:B01----:R-:W-:Y:S05]  /*2040*/  @!P0 BRA `(.L_x_50) ;  /* 0x0000000000148947 */ /* 0x003fea0003800000 */
[----:B------:R-:W-:Y:S01]  /*2050*/  IMAD.MOV.U32 R0, RZ, RZ, R31 ;  /* 0x000000ffff007224 */ /* 0x000fe200078e001f */
[----:B------:R-:W-:-:S07]  /*2060*/  MOV R42, 0x2080 ;  /* 0x00002080002a7802 */ /* 0x000fce0000000f00 */
[----:B------:R-:W-:Y:S05]  /*2070*/  CALL.REL.NOINC `($__internal_1_$__cuda_sm20_sqrt_rn_f32_slowpath) ;  /* 0x00000034005c7944 */ /* 0x000fea0003c00000 */
[----:B------:R-:W-:Y:S01]  /*2080*/  MOV R0, R46 ;  /* 0x0000002e00007202 */ /* 0x000fe20000000f00 */
[----:B------:R-:W-:Y:S06]  /*2090*/  BRA `(.L_x_51) ;  /* 0x0000000000107947 */ /* 0x000fec0003800000 */
.L_x_50:
[----:B------:R-:W-:Y:S01]  /*20a0*/  FMUL.FTZ R0, R31, R16 ;  /* 0x000000101f007220 */ /* 0x000fe20000410000 */
[----:B------:R-:W-:-:S03]  /*20b0*/  FMUL.FTZ R16, R16, 0.5 ;  /* 0x3f00000010107820 */ /* 0x000fc60000410000 */
[----:B------:R-:W-:-:S04]  /*20c0*/  FFMA R31, -R0, R0, R31 ;  /* 0x00000000001f7223 */ /* 0x000fc8000000011f */
[----:B------:R-:W-:-:S07]  /*20d0*/  FFMA R0, R31, R16, R0 ;  /* 0x000000101f007223 */ /* 0x000fce0000000000 */
.L_x_51:
[----:B------:R-:W-:Y:S05]  /*20e0*/  BSYNC.RECONVERGENT B2 ;  /* 0x0000000000027941 */ /* 0x000fea0003800200 */
.L_x_49:
[----:B------:R-:W-:Y:S01]  /*20f0*/  IADD3 R16, PT, PT, R0, 0x1800000, RZ ;  /* 0x0180000000107810 */ /* 0x000fe20007ffe0ff */
[----:B------:R-:W-:Y:S03]  /*2100*/  BSSY.RECONVERGENT B2, `(.L_x_52) ;  /* 0x000000b000027945 */ /* 0x000fe60003800200 */
[----:B------:R-:W-:-:S04]  /*2110*/  LOP3.LUT R16, R16, 0x7f800000, RZ, 0xc0, !PT ;  /* 0x7f80000010107812 */ /* 0x000fc800078ec0ff */
[----:B------:R-:W-:-:S13]  /*2120*/  ISETP.GT.U32.AND P0, PT, R16, 0x1ffffff, PT ;  /* 0x01ffffff1000780c */ /* 0x000fda0003f04070 */
[----:B------:R-:W-:Y:S05]  /*2130*/  @P0 BRA `(.L_x_53) ;  /* 0x00000000000c0947 */ /* 0x000fea0003800000 */
[----:B------:R-:W-:-:S07]  /*2140*/  MOV R42, 0x2160 ;  /* 0x00002160002a7802 */ /* 0x000fce0000000f00 */
[----:B------:R-:W-:Y:S05]  /*2150*/  CALL.REL.NOINC `($__internal_0_$__cuda_sm20_rcp_rn_f32_slowpath) ;  /* 0x0000003000507944 */ /* 0x000fea0003c00000 */
[----:B------:R-:W-:Y:S05]  /*2160*/  BRA `(.L_x_54) ;  /* 0x0000000000107947 */ /* 0x000fea0003800000 */
.L_x_53:
[----:B------:R-:W0:Y:S02]  /*2170*/  MUFU.RCP R43, R0 ;  /* 0x00000000002b7308 */ /* 0x000e240000001000 */
[----:B0-----:R-:W-:-:S04]  /*2180*/  FFMA R16, R43, R0, -1 ;  /* 0xbf8000002b107423 */ /* 0x001fc80000000000 */
[----:B------:R-:W-:-:S04]  /*2190*/  FADD.FTZ R16, -R16, -RZ ;  /* 0x800000ff10107221 */ /* 0x000fc80000010100 */
[----:B------:R-:W-:-:S07]  /*21a0*/  FFMA R43, R43, R16, R43 ;  /* 0x000000102b2b7223 */ /* 0x000fce000000002b */
.L_x_54:
[----:B------:R-:W-:Y:S05]  /*21b0*/  BSYNC.RECONVERGENT B2 ;  /* 0x0000000000027941 */ /* 0x000fea0003800200 */
.L_x_52:
[----:B------:R-:W2:Y:S01]  /*21c0*/  LDG.E R0, desc[UR10][R28.64+0x20] ;  /* 0x0000200a1c007981 */ /* 0x000ea2000c1e1900 */
[----:B------:R-:W0:Y:S01]  /*21d0*/  LDCU UR7, c[0x0][0x3b4] ;  /* 0x00007680ff0777ac */ /* 0x000e220008000800 */
[-C--:B------:R-:W-:Y:S01]  /*21e0*/  FMUL R14, R14, R43.reuse ;  /* 0x0000002b0e0e7220 */ /* 0x080fe20000400000 */
[-C--:B------:R-:W-:Y:S01]  /*21f0*/  FMUL R31, R15, R43.reuse ;  /* 0x0000002b0f1f7220 */ /* 0x080fe20000400000 */
[----:B------:R-:W-:Y:S01]  /*2200*/  FMUL R13, R13, R43 ;  /* 0x0000002b0d0d7220 */ /* 0x000fe20000400000 */
[----:B------:R-:W-:Y:S01]  /*2210*/  BSSY.RECONVERGENT B2, `(.L_x_55) ;  /* 0x000006e000027945 */ /* 0x000fe20003800200 */
[----:B------:R-:W-:-:S04]  /*2220*/  FMUL R15, R5, R14 ;  /* 0x0000000e050f7220 */ /* 0x000fc80000400000 */
[----:B------:R-:W-:-:S04]  /*2230*/  FFMA R15, R4, R31, R15 ;  /* 0x0000001f040f7223 */ /* 0x000fc8000000000f */
[----:B------:R-:W-:-:S05]  /*2240*/  FFMA R15, R6, R13, R15 ;  /* 0x0000000d060f7223 */ /* 0x000fca000000000f */
[----:B------:R-:W-:-:S04]  /*2250*/  FSETP.GT.AND P2, PT, R15, RZ, PT ;  /* 0x000000ff0f00720b */ /* 0x000fc80003f44000 */
[----:B------:R-:W-:Y:S02]  /*2260*/  FSEL R15, -R13, R13, P2 ;  /* 0x0000000d0d0f7208 */ /* 0x000fe40001000100 */
[----:B------:R-:W-:Y:S02]  /*2270*/  FSEL R16, -R14, R14, P2 ;  /* 0x0000000e0e107208 */ /* 0x000fe40001000100 */
[----:B------:R-:W-:Y:S02]  /*2280*/  FSEL R13, -R31, R31, P2 ;  /* 0x0000001f1f0d7208 */ /* 0x000fe40001000100 */
[----:B--2---:R-:W-:-:S04]  /*2290*/  FSETP.GT.AND P0, PT, R0, RZ, PT ;  /* 0x000000ff0000720b */ /* 0x004fc80003f04000 */
[----:B0-----:R-:W-:-:S13]  /*22a0*/  ISETP.GE.OR P0, PT, R27, UR7, !P0 ;  /* 0x000000071b007c0c */ /* 0x001fda000c706670 */
[----:B------:R-:W-:Y:S05]  /*22b0*/  @P0 BRA `(.L_x_56) ;  /* 0x0000000400740947 */ /* 0x000fea0003800000 */
[----:B------:R-:W-:Y:S01]  /*22c0*/  FMUL R19, R5, R16 ;  /* 0x0000001005137220 */ /* 0x000fe20000400000 */
[----:B------:R-:W-:Y:S01]  /*22d0*/  BSSY.RECONVERGENT B3, `(.L_x_57) ;  /* 0x0000009000037945 */ /* 0x000fe20003800200 */
[----:B------:R-:W-:Y:S02]  /*22e0*/  MOV R0, 0x2360 ;  /* 0x0000236000007802 */ /* 0x000fe40000000f00 */
[----:B------:R-:W-:-:S04]  /*22f0*/  FFMA R19, R4, R13, R19 ;  /* 0x0000000d04137223 */ /* 0x000fc80000000013 */
[----:B------:R-:W-:-:S04]  /*2300*/  FFMA R21, R6, R15, R19 ;  /* 0x0000000f06157223 */ /* 0x000fc80000000013 */
[----:B------:R-:W-:-:S04]  /*2310*/  FADD R14, R21, 1 ;  /* 0x3f800000150e7421 */ /* 0x000fc80000000000 */
[----:B------:R-:W0:Y:S02]  /*2320*/  F2F.F64.F32 R30, R14 ;  /* 0x0000000e001e7310 */ /* 0x000e240000201800 */
[----:B0-----:R-:W-:-:S10]  /*2330*/  DADD R32, -RZ, |R30| ;  /* 0x00000000ff207229 */ /* 0x001fd4000000051e */
[----:B------:R-:W-:-:S07]  /*2340*/  MOV R19, R33 ;  /* 0x0000002100137202 */ /* 0x000fce0000000f00 */
[----:B------:R-:W-:Y:S05]  /*2350*/  CALL.REL.NOINC `($_Z6renderP8Sphere_tiiffffP3vecjjii$__internal_accurate_pow) ;  /* 0x0000003000f87944 */ /* 0x000fea0003c00000 */
[----:B------:R-:W-:Y:S05]  /*2360*/  BSYNC.RECONVERGENT B3 ;  /* 0x0000000000037941 */ /* 0x000fea0003800200 */
.L_x_57:
[----:B------:R-:W-:Y:S01]  /*2370*/  DADD R36, R30, 3 ;  /* 0x400800001e247429 */ /* 0x000fe20000000000 */
[----:B------:R-:W-:Y:S01]  /*2380*/  FADD R21, R21, R21 ;  /* 0x0000001515157221 */ /* 0x000fe20000000000 */
[----:B------:R-:W-:Y:S01]  /*2390*/  DADD R34, -RZ, -R32 ;  /* 0x00000000ff227229 */ /* 0x000fe20000000920 */
[----:B------:R-:W-:Y:S01]  /*23a0*/  ISETP.GE.AND P0, PT, R31, RZ, PT ;  /* 0x000000ff1f00720c */ /* 0x000fe20003f06270 */
[----:B------:R-:W-:Y:S01]  /*23b0*/  BSSY.RECONVERGENT B3, `(.L_x_58) ;  /* 0x0000015000037945 */ /* 0x000fe20003800200 */
[-C--:B------:R-:W-:Y:S01]  /*23c0*/  FFMA R5, -R16, R21.reuse, R5 ;  /* 0x0000001510057223 */ /* 0x080fe20000000105 */
[----:B------:R-:W-:Y:S01]  /*23d0*/  FSETP.NEU.AND P2, PT, R14, RZ, PT ;  /* 0x000000ff0e00720b */ /* 0x000fe20003f4d000 */
[-C--:B------:R-:W-:Y:S01]  /*23e0*/  FFMA R4, -R13, R21.reuse, R4 ;  /* 0x000000150d047223 */ /* 0x080fe20000000104 */
[----:B------:R-:W-:Y:S01]  /*23f0*/  FFMA R6, -R15, R21, R6 ;  /* 0x000000150f067223 */ /* 0x000fe20000000106 */
[----:B------:R-:W-:Y:S01]  /*2400*/  FMUL R19, R5, R5 ;  /* 0x0000000505137220 */ /* 0x000fe20000400000 */
[----:B------:R-:W-:-:S02]  /*2410*/  LOP3.LUT R36, R37, 0x7ff00000, RZ, 0xc0, !PT ;  /* 0x7ff0000025247812 */ /* 0x000fc400078ec0ff */
[----:B------:R-:W-:Y:S01]  /*2420*/  FSEL R32, R34, R32, !P0 ;  /* 0x0000002022207208 */ /* 0x000fe20004000000 */
[----:B------:R-:W-:Y:S01]  /*2430*/  FFMA R19, R4, R4, R19 ;  /* 0x0000000404137223 */ /* 0x000fe20000000013 */
[----:B------:R-:W-:Y:S02]  /*2440*/  ISETP.NE.AND P3, PT, R36, 0x7ff00000, PT ;  /* 0x7ff000002400780c */ /* 0x000fe40003f65270 */
[----:B------:R-:W-:Y:S02]  /*2450*/  FSEL R33, R35, R33, !P0 ;  /* 0x0000002123217208 */ /* 0x000fe40004000000 */
[----:B------:R-:W-:Y:S02]  /*2460*/  FSEL R32, R32, RZ, P2 ;  /* 0x000000ff20207208 */ /* 0x000fe40001000000 */
[----:B------:R-:W-:-:S07]  /*2470*/  FSEL R33, R31, R33, !P2 ;  /* 0x000000211f217208 */ /* 0x000fce0005000000 */
[----:B------:R-:W-:Y:S05]  /*2480*/  @P3 BRA `(.L_x_59) ;  /* 0x00000000001c3947 */ /* 0x000fea0003800000 */
[----:B------:R-:W-:-:S13]  /*2490*/  FSETP.NAN.AND P2, PT, R14, R14, PT ;  /* 0x0000000e0e00720b */ /* 0x000fda0003f48000 */
[----:B------:R-:W-:Y:S01]  /*24a0*/  @P2 DADD R32, R30, 3 ;  /* 0x400800001e202429 */ /* 0x000fe20000000000 */
[----:B------:R-:W-:Y:S10]  /*24b0*/  @P2 BRA `(.L_x_59) ;  /* 0x0000000000102947 */ /* 0x000ff40003800000 */
[----:B------:R-:W-:-:S14]  /*24c0*/  DSETP.NEU.AND P2, PT, |R30|, +INF , PT ;  /* 0x7ff000001e00742a */ /* 0x000fdc0003f4d200 */
[----:B------:R-:W-:Y:S01]  /*24d0*/  @!P2 MOV R0, 0xfff00000 ;  /* 0xfff000000000a802 */ /* 0x000fe20000000f00 */
[----:B------:R-:W-:-:S03]  /*24e0*/  @!P2 IMAD.MOV.U32 R32, RZ, RZ, RZ ;  /* 0x000000ffff20a224 */ /* 0x000fc600078e00ff */
[----:B------:R-:W-:-:S07]  /*24f0*/  @!P2 SEL R33, R0, 0x7ff00000, !P0 ;  /* 0x7ff000000021a807 */ /* 0x000fce0004000000 */
.L_x_59:
[----:B------:R-:W-:Y:S05]  /*2500*/  BSYNC.RECONVERGENT B3 ;  /* 0x0000000000037941 */ /* 0x000fea0003800200 */
.L_x_58:
[----:B------:R-:W-:Y:S01]  /*2510*/  FFMA R31, R6, R6, R19 ;  /* 0x00000006061f7223 */ /* 0x000fe20000000013 */
[----:B------:R-:W0:Y:S01]  /*2520*/  F2F.F32.F64 R32, R32 ;  /* 0x0000002000207310 */ /* 0x000e220000301000 */
[----:B------:R-:W-:Y:S01]  /*2530*/  MOV R19, 0x3f666666 ;  /* 0x3f66666600137802 */ /* 0x000fe20000000f00 */
[----:B------:R-:W-:Y:S01]  /*2540*/  BSSY.RECONVERGENT B3, `(.L_x_60) ;  /* 0x0000011000037945 */ /* 0x000fe20003800200 */
[----:B------:R-:W-:Y:S02]  /*2550*/  FSETP.NEU.AND P0, PT, R14, 1, PT ;  /* 0x3f8000000e00780b */ /* 0x000fe40003f0d000 */
[----:B------:R-:W-:-:S03]  /*2560*/  IADD3 R0, PT, PT, R31, -0xd000000, RZ ;  /* 0xf30000001f007810 */ /* 0x000fc60007ffe0ff */
[----:B------:R1:W2:Y:S01]  /*2570*/  MUFU.RSQ R22, R31 ;  /* 0x0000001f00167308 */ /* 0x0002a20000001400 */
[----:B------:R-:W-:Y:S01]  /*2580*/  ISETP.GT.U32.AND P2, PT, R0, 0x727fffff, PT ;  /* 0x727fffff0000780c */ /* 0x000fe20003f44070 */
[----:B0-----:R-:W-:-:S05]  /*2590*/  FFMA R14, R32, R19, 0.10000000149011611938 ;  /* 0x3dcccccd200e7423 */ /* 0x001fca0000000013 */
[----:B------:R-:W-:-:S07]  /*25a0*/  FSEL R14, R14, 1, P0 ;  /* 0x3f8000000e0e7808 */ /* 0x000fce0000000000 */
[----:B-1----:R-:W-:Y:S05]  /*25b0*/  @!P2 BRA `(.L_x_61) ;  /* 0x000000000014a947 */ /* 0x002fea0003800000 */
[----:B------:R-:W-:Y:S02]  /*25c0*/  MOV R0, R31 ;  /* 0x0000001f00007202 */ /* 0x000fe40000000f00 */
[----:B------:R-:W-:-:S07]  /*25d0*/  MOV R42, 0x25f0 ;  /* 0x000025f0002a7802 */ /* 0x000fce0000000f00 */
[----:B--2---:R-:W-:Y:S05]  /*25e0*/  CALL.REL.NOINC `($__internal_1_$__cuda_sm20_sqrt_rn_f32_slowpath) ;  /* 0x0000003000007944 */ /* 0x004fea0003c00000 */
[----:B------:R-:W-:Y:S01]  /*25f0*/  MOV R0, R46 ;  /* 0x0000002e00007202 */ /* 0x000fe20000000f00 */
[----:B------:R-:W-:Y:S06]  /*2600*/  BRA `(.L_x_62) ;  /* 0x0000000000107947 */ /* 0x000fec0003800000 */
.L_x_61:
[----:B--2---:R-:W-:Y:S01]  /*2610*/  FMUL.FTZ R0, R31, R22 ;  /* 0x000000161f007220 */ /* 0x004fe20000410000 */
[----:B------:R-:W-:-:S03]  /*2620*/  FMUL.FTZ R21, R22, 0.5 ;  /* 0x3f00000016157820 */ /* 0x000fc60000410000 */
[----:B------:R-:W-:-:S04]  /*2630*/  FFMA R19, -R0, R0, R31 ;  /* 0x0000000000137223 */ /* 0x000fc8000000011f */
[----:B------:R-:W-:-:S07]  /*2640*/  FFMA R0, R19, R21, R0 ;  /* 0x0000001513007223 */ /* 0x000fce0000000000 */
.L_x_62:
[----:B------:R-:W-:Y:S05]  /*2650*/  BSYNC.RECONVERGENT B3 ;  /* 0x0000000000037941 */ /* 0x000fea0003800200 */
.L_x_60:
        /* <DEDUP_REMOVED lines=8> */
.L_x_64:
[----:B------:R-:W0:Y:S02]  /*26e0*/  MUFU.RCP R43, R0 ;  /* 0x00000000002b7308 */ /* 0x000e240000001000 */
[----:B0-----:R-:W-:-:S04]  /*26f0*/  FFMA R19, R43, R0, -1 ;  /* 0xbf8000002b137423 */ /* 0x001fc80000000000 */
[----:B------:R-:W-:-:S04]  /*2700*/  FADD.FTZ R22, -R19, -RZ ;  /* 0x800000ff13167221 */ /* 0x000fc80000010100 */
[----:B------:R-:W-:-:S07]  /*2710*/  FFMA R43, R43, R22, R43 ;  /* 0x000000162b2b7223 */ /* 0x000fce000000002b */
.L_x_65:
[----:B------:R-:W-:Y:S05]  /*2720*/  BSYNC.RECONVERGENT B3 ;  /* 0x0000000000037941 */ /* 0x000fea0003800200 */
.L_x_63:
[----:B------:R-:W2:Y:S04]  /*2730*/  LDG.E R0, desc[UR10][R28.64+0x28] ;  /* 0x0000280a1c007981 */ /* 0x000ea8000c1e1900 */
[----:B------:R-:W3:Y:S04]  /*2740*/  LDG.E R33, desc[UR10][R28.64+0x14] ;  /* 0x0000140a1c217981 */ /* 0x000ee8000c1e1900 */
[----:B------:R-:W4:Y:S04]  /*2750*/  LDG.E R35, desc[UR10][R28.64+0x18] ;  /* 0x0000180a1c237981 */ /* 0x000f28000c1e1900 */
[----:B------:R-:W5:Y:S04]  /*2760*/  LDG.E R37, desc[UR10][R28.64+0x1c] ;  /* 0x00001c0a1c257981 */ /* 0x000f68000c1e1900 */
[----:B------:R-:W5:Y:S04]  /*2770*/  LDG.E R30, desc[UR10][R28.64+0x2c] ;  /* 0x00002c0a1c1e7981 */ /* 0x000f68000c1e1900 */
[----:B------:R-:W5:Y:S01]  /*2780*/  LDG.E R31, desc[UR10][R28.64+0x30] ;  /* 0x0000300a1c1f7981 */ /* 0x000f62000c1e1900 */
[-C--:B------:R-:W-:Y:S01]  /*2790*/  FMUL R4, R4, R43.reuse ;  /* 0x0000002b04047220 */ /* 0x080fe20000400000 */
[-C--:B------:R-:W-:Y:S01]  /*27a0*/  FMUL R5, R5, R43.reuse ;  /* 0x0000002b05057220 */ /* 0x080fe20000400000 */
[----:B------:R-:W-:Y:S01]  /*27b0*/  FMUL R6, R6, R43 ;  /* 0x0000002b06067220 */ /* 0x000fe20000400000 */
[----:B------:R-:W-:Y:S01]  /*27c0*/  FFMA R21, R13, 9.9999997473787516356e-05, R20 ;  /* 0x38d1b7170d157823 */ /* 0x000fe20000000014 */
[----:B------:R-:W-:Y:S01]  /*27d0*/  FFMA R22, R16, 9.9999997473787516356e-05, R17 ;  /* 0x38d1b71710167823 */ /* 0x000fe20000000011 */
[----:B------:R-:W-:Y:S01]  /*27e0*/  FFMA R19, R15, 9.9999997473787516356e-05, R18 ;  /* 0x38d1b7170f137823 */ /* 0x000fe20000000012 */
[----:B--2---:R-:W-:Y:S01]  /*27f0*/  FFMA R10, R9, R0, R10 ;  /* 0x00000000090a7223 */ /* 0x004fe2000000000a */
[C---:B---3--:R-:W-:Y:S01]  /*2800*/  FMUL R0, R14.reuse, R33 ;  /* 0x000000210e007220 */ /* 0x048fe20000400000 */
[C---:B----4-:R-:W-:Y:S01]  /*2810*/  FMUL R35, R14.reuse, R35 ;  /* 0x000000230e237220 */ /* 0x050fe20000400000 */
[----:B-----5:R-:W-:-:S02]  /*2820*/  FMUL R14, R14, R37 ;  /* 0x000000250e0e7220 */ /* 0x020fc40000400000 */
[----:B------:R-:W-:Y:S01]  /*2830*/  FMUL R9, R9, R0 ;  /* 0x0000000009097220 */ /* 0x000fe20000400000 */
[C---:B------:R-:W-:Y:S01]  /*2840*/  FFMA R11, R8.reuse, R30, R11 ;  /* 0x0000001e080b7223 */ /* 0x040fe2000000000b */
[----:B------:R-:W-:Y:S01]  /*2850*/  FMUL R8, R8, R35 ;  /* 0x0000002308087220 */ /* 0x000fe20000400000 */
[C---:B------:R-:W-:Y:S01]  /*2860*/  FFMA R12, R7.reuse, R31, R12 ;  /* 0x0000001f070c7223 */ /* 0x040fe2000000000c */
[----:B------:R-:W-:Y:S01]  /*2870*/  FMUL R7, R7, R14 ;  /* 0x0000000e07077220 */ /* 0x000fe20000400000 */
[----:B------:R-:W-:Y:S06]  /*2880*/  BRA `(.L_x_66) ;  /* 0x0000000000187947 */ /* 0x000fec0003800000 */
.L_x_56:
[----:B------:R-:W2:Y:S04]  /*2890*/  LDG.E R23, desc[UR10][R28.64+0x28] ;  /* 0x0000280a1c177981 */ /* 0x000ea8000c1e1900 */
[----:B------:R-:W3:Y:S04]  /*28a0*/  LDG.E R24, desc[UR10][R28.64+0x2c] ;  /* 0x00002c0a1c187981 */ /* 0x000ee8000c1e1900 */
[----:B------:R-:W4:Y:S01]  /*28b0*/  LDG.E R25, desc[UR10][R28.64+0x30] ;  /* 0x0000300a1c197981 */ /* 0x000f22000c1e1900 */
[----:B--2---:R-:W-:Y:S01]  /*28c0*/  FADD R23, RZ, R23 ;  /* 0x00000017ff177221 */ /* 0x004fe20000000000 */
[----:B---3--:R-:W-:Y:S01]  /*28d0*/  FADD R24, RZ, R24 ;  /* 0x00000018ff187221 */ /* 0x008fe20000000000 */
[----:B----4-:R-:W-:-:S07]  /*28e0*/  FADD R25, RZ, R25 ;  /* 0x00000019ff197221 */ /* 0x010fce0000000000 */
.L_x_66:
[----:B------:R-:W-:Y:S05]  /*28f0*/  BSYNC.RECONVERGENT B2 ;  /* 0x0000000000027941 */ /* 0x000fea0003800200 */
.L_x_55:
[C---:B------:R-:W-:Y:S02]  /*2900*/  ISETP.NE.AND P0, PT, R27.reuse, UR6, PT ;  /* 0x000000061b007c0c */ /* 0x040fe4000bf05270 */
[----:B------:R-:W-:-:S11]  /*2910*/  IADD3 R27, PT, PT, R27, 0x1, RZ ;  /* 0x000000011b1b7810 */ /* 0x000fd60007ffe0ff */
[----:B------:R-:W-:Y:S05]  /*2920*/  @P0 BRA `(.L_x_67) ;  /* 0xffffffdc009c0947 */ /* 0x000fea000383ffff */
[----:B------:R-:W-:Y:S02]  /*2930*/  MOV R35, R25 ;  /* 0x0000001900237202 */ /* 0x000fe40000000f00 */
[----:B------:R-:W-:Y:S02]  /*2940*/  MOV R0, R24 ;  /* 0x0000001800007202 */ /* 0x000fe40000000f00 */
[----:B------:R-:W-:Y:S01]  /*2950*/  MOV R37, R23 ;  /* 0x0000001700257202 */ /* 0x000fe20000000f00 */
[----:B------:R-:W-:Y:S06]  /*2960*/  BRA `(.L_x_48) ;  /* 0x0000002800187947 */ /* 0x000fec0003800000 */
.L_x_9:
[----:B------:R-:W-:Y:S01]  /*2970*/  HFMA2 R7, -RZ, RZ, 1.875, 0 ;  /* 0x3f800000ff077431 */ /* 0x000fe200000001ff */
[----:B------:R-:W-:Y:S01]  /*2980*/  CS2R R12, SRZ ;  /* 0x00000000000c7805 */ /* 0x000fe2000001ff00 */
[----:B------:R-:W-:Y:S02]  /*2990*/  HFMA2 R8, -RZ, RZ, 1.875, 0 ;  /* 0x3f800000ff087431 */ /* 0x000fe400000001ff */
[----:B------:R-:W-:Y:S02]  /*29a0*/  IMAD.MOV.U32 R15, RZ, RZ, 0x7f800000 ;  /* 0x7f800000ff0f7424 */ /* 0x000fe400078e00ff */
[----:B------:R-:W-:Y:S01]  /*29b0*/  HFMA2 R21, -RZ, RZ, 0, 0 ;  /* 0x00000000ff157431 */ /* 0x000fe200000001ff */
[----:B------:R-:W-:Y:S02]  /*29c0*/  MOV R30, RZ ;  /* 0x000000ff001e7202 */ /* 0x000fe40000000f00 */
[----:B------:R-:W-:Y:S02]  /*29d0*/  CS2R R26, SRZ ;  /* 0x00000000001a7805 */ /* 0x000fe4000001ff00 */
[----:B------:R-:W-:Y:S01]  /*29e0*/  MOV R9, 0x3f800000 ;  /* 0x3f80000000097802 */ /* 0x000fe20000000f00 */
[----:B------:R-:W-:Y:S01]  /*29f0*/  IMAD.MOV.U32 R14, RZ, RZ, RZ ;  /* 0x000000ffff0e7224 */ /* 0x000fe200078e00ff */
[----:B------:R-:W-:-:S02]  /*2a00*/  CS2R R16, SRZ ;  /* 0x0000000000107805 */ /* 0x000fc4000001ff00 */
[----:B------:R-:W-:Y:S02]  /*2a10*/  CS2R R10, SRZ ;  /* 0x00000000000a7805 */ /* 0x000fe4000001ff00 */
[----:B------:R-:W-:-:S07]  /*2a20*/  CS2R R18, SRZ ;  /* 0x0000000000127805 */ /* 0x000fce000001ff00 */
.L_x_138:
[----:B------:R-:W-:Y:S01]  /*2a30*/  UISETP.NE.AND UP1, UPT, UR5, URZ, UPT ;  /* 0x000000ff0500728c */ /* 0x000fe2000bf25270 */
[----:B------:R-:W-:Y:S02]  /*2a40*/  PLOP3.LUT P0, PT, PT, PT, PT, 0x80, 0x8 ;  /* 0x000000000008781c */ /* 0x000fe40003f0f070 */
[----:B------:R-:W-:Y:S02]  /*2a50*/  MOV R33, RZ ;  /* 0x000000ff00217202 */ /* 0x000fe40000000f00 */
[----:B------:R-:W-:-:S04]  /*2a60*/  MOV R31, RZ ;  /* 0x000000ff001f7202 */ /* 0x000fc80000000f00 */
[----:B------:R-:W-:Y:S05]  /*2a70*/  BRA.U !UP1, `(.L_x_68) ;  /* 0x0000001509987547 */ /* 0x000fea000b800000 */
[----:B------:R-:W-:Y:S01]  /*2a80*/  UIADD3 UR7, UPT, UPT, UR5, -0x1, URZ ;  /* 0xffffffff05077890 */ /* 0x000fe2000fffe0ff */
[----:B------:R-:W-:Y:S01]  /*2a90*/  HFMA2 R35, -RZ, RZ, 0, 0 ;  /* 0x00000000ff237431 */ /* 0x000fe200000001ff */
[----:B------:R-:W-:Y:S01]  /*2aa0*/  MOV R29, RZ ;  /* 0x000000ff001d7202 */ /* 0x000fe20000000f00 */
[----:B------:R-:W-:Y:S01]  /*2ab0*/  HFMA2 R31, -RZ, RZ, 0, 0 ;  /* 0x00000000ff1f7431 */ /* 0x000fe200000001ff */
[----:B------:R-:W-:Y:S01]  /*2ac0*/  UISETP.GE.U32.AND UP1, UPT, UR7, 0x3, UPT ;  /* 0x000000030700788c */ /* 0x000fe2000bf26070 */
[----:B------:R-:W-:Y:S01]  /*2ad0*/  IMAD.MOV.U32 R25, RZ, RZ, RZ ;  /* 0x000000ffff197224 */ /* 0x000fe200078e00ff */
[----:B------:R-:W-:-:S07]  /*2ae0*/  MOV R33, RZ ;  /* 0x000000ff00217202 */ /* 0x000fce0000000f00 */
[----:B------:R-:W-:Y:S05]  /*2af0*/  BRA.U !UP1, `(.L_x_69) ;  /* 0x0000000d091c7547 */ /* 0x000fea000b800000 */
[----:B------:R-:W-:Y:S01]  /*2b00*/  BSSY.RECONVERGENT B2, `(.L_x_70) ;  /* 0x00000c5000027945 */ /* 0x000fe20003800200 */
[----:B------:R-:W-:Y:S01]  /*2b10*/  MOV R29, RZ ;  /* 0x000000ff001d7202 */ /* 0x000fe20000000f00 */
[----:B------:R-:W-:Y:S01]  /*2b20*/  IMAD.MOV.U32 R25, RZ, RZ, RZ ;  /* 0x000000ffff197224 */ /* 0x000fe200078e00ff */
[----:B------:R-:W-:-:S07]  /*2b30*/  MOV R20, RZ ;  /* 0x000000ff00147202 */ /* 0x000fce0000000f00 */
.L_x_91:
[----:B------:R-:W0:Y:S02]  /*2b40*/  LDC.64 R22, c[0x0][0x380] ;  /* 0x0000e000ff167b82 */ /* 0x000e240000000a00 */
[----:B0-----:R-:W-:-:S05]  /*2b50*/  IMAD.WIDE.U32 R22, R20, 0x34, R22 ;  /* 0x0000003414167825 */ /* 0x001fca00078e0016 */
[----:B------:R-:W2:Y:S04]  /*2b60*/  LDG.E R35, desc[UR10][R22.64+0x4] ;  /* 0x0000040a16237981 */ /* 0x000ea8000c1e1900 */
[----:B------:R-:W3:Y:S04]  /*2b70*/  LDG.E R0, desc[UR10][R22.64] ;  /* 0x0000000a16007981 */ /* 0x000ee8000c1e1900 */
[----:B------:R-:W4:Y:S01]  /*2b80*/  LDG.E R24, desc[UR10][R22.64+0x8] ;  /* 0x0000080a16187981 */ /* 0x000f22000c1e1900 */
[----:B------:R-:W-:Y:S01]  /*2b90*/  IADD3 R20, PT, PT, R20, 0x4, RZ ;  /* 0x0000000414147810 */ /* 0x000fe20007ffe0ff */
[----:B------:R-:W-:Y:S03]  /*2ba0*/  BSSY.RECONVERGENT B3, `(.L_x_71) ;  /* 0x0000029000037945 */ /* 0x000fe60003800200 */
[----:B------:R-:W-:Y:S01]  /*2bb0*/  ISETP.NE.AND P0, PT, R20, R3, PT ;  /* 0x000000031400720c */ /* 0x000fe20003f05270 */
        /* <DEDUP_REMOVED lines=25> */
.L_x_74:
[----:B------:R-:W-:Y:S01]  /*2d50*/  FMUL.FTZ R46, R35, R0 ;  /* 0x00000000232e7220 */ /* 0x000fe20000410000 */
[----:B------:R-:W-:-:S03]  /*2d60*/  FMUL.FTZ R0, R0, 0.5 ;  /* 0x3f00000000007820 */ /* 0x000fc60000410000 */
[----:B------:R-:W-:-:S04]  /*2d70*/  FFMA R35, -R46, R46, R35 ;  /* 0x0000002e2e237223 */ /* 0x000fc80000000123 */
[----:B------:R-:W-:-:S07]  /*2d80*/  FFMA R46, R35, R0, R46 ;  /* 0x00000000232e7223 */ /* 0x000fce000000002e */
.L_x_75:
[----:B------:R-:W-:Y:S05]  /*2d90*/  BSYNC.RECONVERGENT B4 ;  /* 0x0000000000047941 */ /* 0x000fea0003800200 */
.L_x_73:
        /* <DEDUP_REMOVED lines=9> */
.L_x_72:
[----:B------:R-:W-:Y:S05]  /*2e30*/  BSYNC.RECONVERGENT B3 ;  /* 0x0000000000037941 */ /* 0x000fea0003800200 */
.L_x_71:
[----:B------:R-:W2:Y:S04]  /*2e40*/  LDG.E R35, desc[UR10][R22.64+0x38] ;  /* 0x0000380a16237981 */ /* 0x000ea8000c1e1900 */
[----:B------:R-:W3:Y:S04]  /*2e50*/  LDG.E R0, desc[UR10][R22.64+0x34] ;  /* 0x0000340a16007981 */ /* 0x000ee8000c1e1900 */
[----:B------:R-:W4:Y:S01]  /*2e60*/  LDG.E R24, desc[UR10][R22.64+0x3c] ;  /* 0x00003c0a16187981 */ /* 0x000f22000c1e1900 */
[----:B------:R-:W-:Y:S01]  /*2e70*/  IADD3 R28, P3, PT, R22, 0x34, RZ ;  /* 0x00000034161c7810 */ /* 0x000fe20007f7e0ff */
[----:B------:R-:W-:Y:S04]  /*2e80*/  BSSY.RECONVERGENT B3, `(.L_x_76) ;  /* 0x000002b000037945 */ /* 0x000fe80003800200 */
[----:B------:R-:W-:-:S02]  /*2e90*/  IMAD.X R32, RZ, RZ, R23, P3 ;  /* 0x000000ffff207224 */ /* 0x000fc400018e0617 */
        /* <DEDUP_REMOVED lines=25> */
.L_x_79:
[----:B------:R-:W-:Y:S01]  /*3030*/  FMUL.FTZ R46, R35, R0 ;  /* 0x00000000232e7220 */ /* 0x000fe20000410000 */
[----:B------:R-:W-:-:S03]  /*3040*/  FMUL.FTZ R0, R0, 0.5 ;  /* 0x3f00000000007820 */ /* 0x000fc60000410000 */
[----:B------:R-:W-:-:S04]  /*3050*/  FFMA R35, -R46, R46, R35 ;  /* 0x0000002e2e237223 */ /* 0x000fc80000000123 */
[----:B------:R-:W-:-:S07]  /*3060*/  FFMA R46, R35, R0, R46 ;  /* 0x00000000232e7223 */ /* 0x000fce000000002e */
.L_x_80:
[----:B------:R-:W-:Y:S05]  /*3070*/  BSYNC.RECONVERGENT B4 ;  /* 0x0000000000047941 */ /* 0x000fea0003800200 */
.L_x_78:
[C---:B------:R-:W-:Y:S01]  /*3080*/  FSETP.GEU.AND P2, PT, R24.reuse, R46, PT ;  /* 0x0000002e1800720b */ /* 0x040fe20003f4e000 */
[----:B------:R-:W-:-:S12]  /*3090*/  FADD R0, R24, -R46 ;  /* 0x8000002e18007221 */ /* 0x000fd80000000000 */
[----:B------:R-:W-:Y:S01]  /*30a0*/  @!P2 FADD R0, R24, R46 ;  /* 0x0000002e1800a221 */ /* 0x000fe20000000000 */
[----:B------:R-:W-:-:S04]  /*30b0*/  IADD3 R24, P3, PT, R22, 0x34, RZ ;  /* 0x0000003416187810 */ /* 0x000fc80007f7e0ff */
[C---:B------:R-:W-:Y:S02]  /*30c0*/  FSETP.GEU.AND P2, PT, R0.reuse, R15, PT ;  /* 0x0000000f0000720b */ /* 0x040fe40003f4e000 */
[----:B------:R-:W-:Y:S02]  /*30d0*/  IADD3.X R34, PT, PT, RZ, R23, RZ, P3, !PT ;  /* 0x00000017ff227210 */ /* 0x000fe40001ffe4ff */
[----:B------:R-:W-:Y:S02]  /*30e0*/  FSEL R15, R0, R15, !P2 ;  /* 0x0000000f000f7208 */ /* 0x000fe40005000000 */
[----:B------:R-:W-:Y:S02]  /*30f0*/  SEL R33, R28, R33, !P2 ;  /* 0x000000211c217207 */ /* 0x000fe40005000000 */
[----:B------:R-:W-:Y:S02]  /*3100*/  SEL R31, R32, R31, !P2 ;  /* 0x0000001f201f7207 */ /* 0x000fe40005000000 */
[----:B------:R-:W-:-:S02]  /*3110*/  SEL R29, R24, R29, !P2 ;  /* 0x0000001d181d7207 */ /* 0x000fc40005000000 */
[----:B------:R-:W-:-:S07]  /*3120*/  SEL R25, R34, R25, !P2 ;  /* 0x0000001922197207 */ /* 0x000fce0005000000 */
.L_x_77:
[----:B------:R-:W-:Y:S05]  /*3130*/  BSYNC.RECONVERGENT B3 ;  /* 0x0000000000037941 */ /* 0x000fea0003800200 */
.L_x_76:
[----:B------:R-:W2:Y:S04]  /*3140*/  LDG.E R35, desc[UR10][R22.64+0x6c] ;  /* 0x00006c0a16237981 */ /* 0x000ea8000c1e1900 */
[----:B------:R-:W3:Y:S04]  /*3150*/  LDG.E R0, desc[UR10][R22.64+0x68] ;  /* 0x0000680a16007981 */ /* 0x000ee8000c1e1900 */
[----:B------:R-:W4:Y:S01]  /*3160*/  LDG.E R24, desc[UR10][R22.64+0x70] ;  /* 0x0000700a16187981 */ /* 0x000f22000c1e1900 */
[----:B------:R-:W-:Y:S01]  /*3170*/  IADD3 R28, P3, PT, R22, 0x68, RZ ;  /* 0x00000068161c7810 */ /* 0x000fe20007f7e0ff */
[----:B------:R-:W-:Y:S03]  /*3180*/  BSSY.RECONVERGENT B3, `(.L_x_81) ;  /* 0x000002b000037945 */ /* 0x000fe60003800200 */
[----:B------:R-:W-:Y:S01]  /*3190*/  IADD3.X R32, PT, PT, RZ, R23, RZ, P3, !PT ;  /* 0x00000017ff207210 */ /* 0x000fe20001ffe4ff */
        /* <DEDUP_REMOVED lines=17> */
[----:B------:R-:W-:Y:S01]  /*32b0*/  VIADD R34, R35, 0xf3000000 ;  /* 0xf300000023227836 */ /* 0x000fe20000000000 */
[----:B------:R0:W1:Y:S04]  /*32c0*/  MUFU.RSQ R0, R35 ;  /* 0x0000002300007308 */ /* 0x0000680000001400 */
[----:B------:R-:W-:-:S13]  /*32d0*/  ISETP.GT.U32.AND P2, PT, R34, 0x727fffff, PT ;  /* 0x727fffff2200780c */ /* 0x000fda0003f44070 */
[----:B01----:R-:W-:Y:S05]  /*32e0*/  @!P2 BRA `(.L_x_84) ;  /* 0x000000000010a947 */ /* 0x003fea0003800000 */
[----:B------:R-:W-:Y:S02]  /*32f0*/  MOV R0, R35 ;  /* 0x0000002300007202 */ /* 0x000fe40000000f00 */
[----:B------:R-:W-:-:S07]  /*3300*/  MOV R42, 0x3320 ;  /* 0x00003320002a7802 */ /* 0x000fce0000000f00 */
[----:B------:R-:W-:Y:S05]  /*3310*/  CALL.REL.NOINC `($__internal_1_$__cuda_sm20_sqrt_rn_f32_slowpath) ;  /* 0x0000002000b47944 */ /* 0x000fea0003c00000 */
[----:B------:R-:W-:Y:S05]  /*3320*/  BRA `(.L_x_85) ;  /* 0x0000000000107947 */ /* 0x000fea0003800000 */
.L_x_84:
[----:B------:R-:W-:Y:S01]  /*3330*/  FMUL.FTZ R46, R35, R0 ;  /* 0x00000000232e7220 */ /* 0x000fe20000410000 */
[----:B------:R-:W-:-:S03]  /*3340*/  FMUL.FTZ R0, R0, 0.5 ;  /* 0x3f00000000007820 */ /* 0x000fc60000410000 */
[----:B------:R-:W-:-:S04]  /*3350*/  FFMA R35, -R46, R46, R35 ;  /* 0x0000002e2e237223 */ /* 0x000fc80000000123 */
[----:B------:R-:W-:-:S07]  /*3360*/  FFMA R46, R35, R0, R46 ;  /* 0x00000000232e7223 */ /* 0x000fce000000002e */
.L_x_85:
[----:B------:R-:W-:Y:S05]  /*3370*/  BSYNC.RECONVERGENT B4 ;  /* 0x0000000000047941 */ /* 0x000fea0003800200 */
.L_x_83:
        /* <DEDUP_REMOVED lines=11> */
.L_x_82:
[----:B------:R-:W-:Y:S05]  /*3430*/  BSYNC.RECONVERGENT B3 ;  /* 0x0000000000037941 */ /* 0x000fea0003800200 */
.L_x_81:
        /* <DEDUP_REMOVED lines=31> */
.L_x_89:
[----:B------:R-:W-:Y:S01]  /*3630*/  FMUL.FTZ R46, R35, R0 ;  /* 0x00000000232e7220 */ /* 0x000fe20000410000 */
[----:B------:R-:W-:-:S03]  /*3640*/  FMUL.FTZ R0, R0, 0.5 ;  /* 0x3f00000000007820 */ /* 0x000fc60000410000 */
[----:B------:R-:W-:-:S04]  /*3650*/  FFMA R35, -R46, R46, R35 ;  /* 0x0000002e2e237223 */ /* 0x000fc80000000123 */
[----:B------:R-:W-:-:S07]  /*3660*/  FFMA R46, R35, R0, R46 ;  /* 0x00000000232e7223 */ /* 0x000fce000000002e */
.L_x_90:
[----:B------:R-:W-:Y:S05]  /*3670*/  BSYNC.RECONVERGENT B4 ;  /* 0x0000000000047941 */ /* 0x000fea0003800200 */
.L_x_88:
[C---:B------:R-:W-:Y:S01]  /*3680*/  FSETP.GEU.AND P2, PT, R24.reuse, R46, PT ;  /* 0x0000002e1800720b */ /* 0x040fe20003f4e000 */
[----:B------:R-:W-:Y:S01]  /*3690*/  FADD R0, R24, -R46 ;  /* 0x8000002e18007221 */ /* 0x000fe20000000000 */
[----:B------:R-:W-:-:S11]  /*36a0*/  IADD3 R22, P3, PT, R22, 0x9c, RZ ;  /* 0x0000009c16167810 */ /* 0x000fd60007f7e0ff */
[----:B------:R-:W-:Y:S01]  /*36b0*/  @!P2 FADD R0, R24, R46 ;  /* 0x0000002e1800a221 */ /* 0x000fe20000000000 */
[----:B------:R-:W-:-:S04]  /*36c0*/  IADD3.X R24, PT, PT, RZ, R23, RZ, P3, !PT ;  /* 0x00000017ff187210 */ /* 0x000fc80001ffe4ff */
[----:B------:R-:W-:-:S04]  /*36d0*/  FSETP.GEU.AND P2, PT, R0, R15, PT ;  /* 0x0000000f0000720b */ /* 0x000fc80003f4e000 */
[----:B------:R-:W-:Y:S02]  /*36e0*/  FSEL R15, R0, R15, !P2 ;  /* 0x0000000f000f7208 */ /* 0x000fe40005000000 */
[----:B------:R-:W-:Y:S02]  /*36f0*/  SEL R33, R28, R33, !P2 ;  /* 0x000000211c217207 */ /* 0x000fe40005000000 */
[----:B------:R-:W-:Y:S02]  /*3700*/  SEL R31, R32, R31, !P2 ;  /* 0x0000001f201f7207 */ /* 0x000fe40005000000 */
[----:B------:R-:W-:Y:S02]  /*3710*/  SEL R29, R22, R29, !P2 ;  /* 0x0000001d161d7207 */ /* 0x000fe40005000000 */
[----:B------:R-:W-:-:S07]  /*3720*/  SEL R25, R24, R25, !P2 ;  /* 0x0000001918197207 */ /* 0x000fce0005000000 */
.L_x_87:
[----:B------:R-:W-:Y:S05]  /*3730*/  BSYNC.RECONVERGENT B3 ;  /* 0x0000000000037941 */ /* 0x000fea0003800200 */
.L_x_86:
[----:B------:R-:W-:Y:S05]  /*3740*/  @P0 BRA `(.L_x_91) ;  /* 0xfffffff000fc0947 */ /* 0x000fea000383ffff */
[----:B------:R-:W-:Y:S05]  /*3750*/  BSYNC.RECONVERGENT B2 ;  /* 0x0000000000027941 */ /* 0x000fea0003800200 */
.L_x_70:
[----:B------:R-:W-:-:S07]  /*3760*/  MOV R35, R3 ;  /* 0x0000000300237202 */ /* 0x000fce0000000f00 */
.L_x_69:
[----:B------:R-:W-:-:S09]  /*3770*/  UISETP.NE.AND UP1, UPT, UR12, URZ, UPT ;  /* 0x000000ff0c00728c */ /* 0x000fd2000bf25270 */
        /* <DEDUP_REMOVED lines=32> */
.L_x_96:
[----:B------:R-:W-:Y:S01]  /*3980*/  FMUL.FTZ R46, R35, R0 ;  /* 0x00000000232e7220 */ /* 0x000fe20000410000 */
[----:B------:R-:W-:-:S03]  /*3990*/  FMUL.FTZ R0, R0, 0.5 ;  /* 0x3f00000000007820 */ /* 0x000fc60000410000 */
[----:B------:R-:W-:-:S04]  /*39a0*/  FFMA R35, -R46, R46, R35 ;  /* 0x0000002e2e237223 */ /* 0x000fc80000000123 */
[----:B------:R-:W-:-:S07]  /*39b0*/  FFMA R46, R35, R0, R46 ;  /* 0x00000000232e7223 */ /* 0x000fce000000002e */
.L_x_97:
[----:B------:R-:W-:Y:S05]  /*39c0*/  BSYNC.RECONVERGENT B3 ;  /* 0x0000000000037941 */ /* 0x000fea0003800200 */
.L_x_95:
        /* <DEDUP_REMOVED lines=9> */
.L_x_94:
[----:B------:R-:W-:Y:S05]  /*3a60*/  BSYNC.RECONVERGENT B2 ;  /* 0x0000000000027941 */ /* 0x000fea0003800200 */
.L_x_93:
        /* <DEDUP_REMOVED lines=13> */
[----:B------:R-:W-:-:S03]  /*3b40*/  IMAD.X R20, RZ, RZ, R23, P2 ;  /* 0x000000ffff147224 */ /* 0x000fc600010e0617 */
        /* <DEDUP_REMOVED lines=20> */
.L_x_102:
[----:B------:R-:W-:Y:S01]  /*3c90*/  FMUL.FTZ R46, R35, R0 ;  /* 0x00000000232e7220 */ /* 0x000fe20000410000 */
[----:B------:R-:W-:-:S03]  /*3ca0*/  FMUL.FTZ R0, R0, 0.5 ;  /* 0x3f00000000007820 */ /* 0x000fc60000410000 */
[----:B------:R-:W-:-:S04]  /*3cb0*/  FFMA R35, -R46, R46, R35 ;  /* 0x0000002e2e237223 */ /* 0x000fc80000000123 */
[----:B------:R-:W-:-:S07]  /*3cc0*/  FFMA R46, R35, R0, R46 ;  /* 0x00000000232e7223 */ /* 0x000fce000000002e */
.L_x_103:
[----:B------:R-:W-:Y:S05]  /*3cd0*/  BSYNC.RECONVERGENT B4 ;  /* 0x0000000000047941 */ /* 0x000fea0003800200 */
.L_x_101:
        /* <DEDUP_REMOVED lines=11> */
.L_x_100:
[----:B------:R-:W-:Y:S05]  /*3d90*/  BSYNC.RECONVERGENT B3 ;  /* 0x0000000000037941 */ /* 0x000fea0003800200 */
.L_x_99:
        /* <DEDUP_REMOVED lines=32> */
.L_x_105:
[----:B------:R-:W-:Y:S01]  /*3fa0*/  FMUL.FTZ R46, R35, R0 ;  /* 0x00000000232e7220 */ /* 0x000fe20000410000 */
[----:B------:R-:W-:-:S03]  /*3fb0*/  FMUL.FTZ R0, R0, 0.5 ;  /* 0x3f00000000007820 */ /* 0x000fc60000410000 */
[----:B------:R-:W-:-:S04]  /*3fc0*/  FFMA R35, -R46, R46, R35 ;  /* 0x0000002e2e237223 */ /* 0x000fc80000000123 */
[----:B------:R-:W-:-:S07]  /*3fd0*/  FFMA R46, R35, R0, R46 ;  /* 0x00000000232e7223 */ /* 0x000fce000000002e */
.L_x_106:
[----:B------:R-:W-:Y:S05]  /*3fe0*/  BSYNC.RECONVERGENT B3 ;  /* 0x0000000000037941 */ /* 0x000fea0003800200 */
.L_x_104:
        /* <DEDUP_REMOVED lines=11> */
.L_x_98:
[----:B------:R-:W-:Y:S05]  /*40a0*/  BSYNC.RECONVERGENT B2 ;  /* 0x0000000000027941 */ /* 0x000fea0003800200 */
.L_x_92:
[----:B------:R-:W-:-:S04]  /*40b0*/  ISETP.NE.U32.AND P0, PT, R29, RZ, PT ;  /* 0x000000ff1d00720c */ /* 0x000fc80003f05070 */
[----:B------:R-:W-:-:S04]  /*40c0*/  ISETP.NE.AND.EX P0, PT, R25, RZ, PT, P0 ;  /* 0x000000ff1900720c */ /* 0x000fc80003f05300 */
[----:B------:R-:W-:-:S13]  /*40d0*/  PLOP3.LUT P0, PT, P0, PT, PT, 0x8, 0x80 ;  /* 0x000000000080781c */ /* 0x000fda000070e170 */
.L_x_68:
[----:B------:R-:W-:Y:S01]  /*40e0*/  HFMA2 R35, -RZ, RZ, 2, 0 ;  /* 0x40000000ff237431 */ /* 0x000fe200000001ff */
[----:B------:R-:W-:Y:S01]  /*40f0*/  MOV R0, 0x40000000 ;  /* 0x4000000000007802 */ /* 0x000fe20000000f00 */
[----:B------:R-:W-:Y:S01]  /*4100*/  IMAD.MOV.U32 R37, RZ, RZ, 0x40000000 ;  /* 0x40000000ff257424 */ /* 0x000fe200078e00ff */
[----:B------:R-:W-:Y:S02]  /*4110*/  MOV R24, R33 ;  /* 0x0000002100187202 */ /* 0x000fe40000000f00 */
[----:B------:R-:W-:Y:S01]  /*4120*/  MOV R25, R31 ;  /* 0x0000001f00197202 */ /* 0x000fe20000000f00 */
[----:B------:R-:W-:Y:S06]  /*4130*/  @P0 BRA `(.L_x_48) ;  /* 0x0000001000240947 */ /* 0x000fec0003800000 */
[----:B------:R-:W2:Y:S04]  /*4140*/  LDG.E R23, desc[UR10][R24.64+0x4] ;  /* 0x0000040a18177981 */ /* 0x000ea8000c1e1900 */
[----:B------:R-:W3:Y:S04]  /*4150*/  LDG.E R29, desc[UR10][R24.64] ;  /* 0x0000000a181d7981 */ /* 0x000ee8000c1e1900 */
[----:B------:R-:W4:Y:S01]  /*4160*/  LDG.E R0, desc[UR10][R24.64+0x8] ;  /* 0x0000080a18007981 */ /* 0x000f22000c1e1900 */
[-C--:B------:R-:W-:Y:S01]  /*4170*/  FFMA R20, R5, R15.reuse, R18 ;  /* 0x0000000f05147223 */ /* 0x080fe20000000012 */
[-C--:B------:R-:W-:Y:S01]  /*4180*/  FFMA R22, R4, R15.reuse, R19 ;  /* 0x0000000f04167223 */ /* 0x080fe20000000013 */
[----:B------:R-:W-:Y:S02]  /*4190*/  BSSY.RECONVERGENT B2, `(.L_x_107) ;  /* 0x0000015000027945 */ /* 0x000fe40003800200 */
[----:B--2---:R-:W-:Y:S01]  /*41a0*/  FADD R28, R20, -R23 ;  /* 0x80000017141c7221 */ /* 0x004fe20000000000 */
[----:B------:R-:W-:Y:S01]  /*41b0*/  FFMA R23, R6, R15, R21 ;  /* 0x0000000f06177223 */ /* 0x000fe20000000015 */
[----:B---3--:R-:W-:-:S02]  /*41c0*/  FADD R29, R22, -R29 ;  /* 0x8000001d161d7221 */ /* 0x008fc40000000000 */
        /* <DEDUP_REMOVED lines=8> */
[----:B------:R-:W-:Y:S02]  /*4250*/  MOV R0, R33 ;  /* 0x0000002100007202 */ /* 0x000fe40000000f00 */
[----:B------:R-:W-:-:S07]  /*4260*/  MOV R42, 0x4280 ;  /* 0x00004280002a7802 */ /* 0x000fce0000000f00 */
[----:B------:R-:W-:Y:S05]  /*4270*/  CALL.REL.NOINC `($__internal_1_$__cuda_sm20_sqrt_rn_f32_slowpath) ;  /* 0x0000001000dc7944 */ /* 0x000fea0003c00000 */
[----:B------:R-:W-:Y:S01]  /*4280*/  IMAD.MOV.U32 R0, RZ, RZ, R46 ;  /* 0x000000ffff007224 */ /* 0x000fe200078e002e */
[----:B------:R-:W-:Y:S06]  /*4290*/  BRA `(.L_x_109) ;  /* 0x0000000000107947 */ /* 0x000fec0003800000 */
.L_x_108:
[----:B------:R-:W-:Y:S01]  /*42a0*/  FMUL.FTZ R0, R33, R32 ;  /* 0x0000002021007220 */ /* 0x000fe20000410000 */
[----:B------:R-:W-:-:S03]  /*42b0*/  FMUL.FTZ R32, R32, 0.5 ;  /* 0x3f00000020207820 */ /* 0x000fc60000410000 */
[----:B------:R-:W-:-:S04]  /*42c0*/  FFMA R33, -R0, R0, R33 ;  /* 0x0000000000217223 */ /* 0x000fc80000000121 */
[----:B------:R-:W-:-:S07]  /*42d0*/  FFMA R0, R33, R32, R0 ;  /* 0x0000002021007223 */ /* 0x000fce0000000000 */
.L_x_109:
[----:B------:R-:W-:Y:S05]  /*42e0*/  BSYNC.RECONVERGENT B2 ;  /* 0x0000000000027941 */ /* 0x000fea0003800200 */
.L_x_107:
        /* <DEDUP_REMOVED lines=8> */
.L_x_111:
[----:B------:R-:W0:Y:S02]  /*4370*/  MUFU.RCP R43, R0 ;  /* 0x00000000002b7308 */ /* 0x000e240000001000 */
[----:B0-----:R-:W-:-:S04]  /*4380*/  FFMA R32, R43, R0, -1 ;  /* 0xbf8000002b207423 */ /* 0x001fc80000000000 */
[----:B------:R-:W-:-:S04]  /*4390*/  FADD.FTZ R32, -R32, -RZ ;  /* 0x800000ff20207221 */ /* 0x000fc80000010100 */
[----:B------:R-:W-:-:S07]  /*43a0*/  FFMA R43, R43, R32, R43 ;  /* 0x000000202b2b7223 */ /* 0x000fce000000002b */
.L_x_112:
[----:B------:R-:W-:Y:S05]  /*43b0*/  BSYNC.RECONVERGENT B2 ;  /* 0x0000000000027941 */ /* 0x000fea0003800200 */
.L_x_110:
        /* <DEDUP_REMOVED lines=8> */
[----:B------:R-:W-:Y:S01]  /*4440*/  FFMA R29, R6, R31, R29 ;  /* 0x0000001f061d7223 */ /* 0x000fe2000000001d */
[----:B0-----:R-:W-:-:S04]  /*4450*/  ISETP.LT.AND P3, PT, R13, UR7, PT ;  /* 0x000000070d007c0c */ /* 0x001fc8000bf61270 */
[----:B------:R-:W-:-:S04]  /*4460*/  FSETP.GT.AND P0, PT, R29, RZ, PT ;  /* 0x000000ff1d00720b */ /* 0x000fc80003f04000 */
[----:B------:R-:W-:Y:S02]  /*4470*/  FSEL R28, -R31, R31, P0 ;  /* 0x0000001f1f1c7208 */ /* 0x000fe40000000100 */
[----:B------:R-:W-:Y:S02]  /*4480*/  FSEL R29, -R0, R0, P0 ;  /* 0x00000000001d7208 */ /* 0x000fe40000000100 */
[----:B------:R-:W-:Y:S02]  /*4490*/  FSEL R31, -R33, R33, P0 ;  /* 0x00000021211f7208 */ /* 0x000fe40000000100 */
[----:B--2---:R-:W-:-:S13]  /*44a0*/  FSETP.GT.AND P2, PT, R32, RZ, PT ;  /* 0x000000ff2000720b */ /* 0x004fda0003f44000 */
[----:B------:R-:W-:Y:S05]  /*44b0*/  @P2 BRA P3, `(.L_x_114) ;  /* 0x0000000400b02947 */ /* 0x000fea0001800000 */
[----:B------:R0:W5:Y:S04]  /*44c0*/  LDG.E R30, desc[UR10][R24.64+0x14] ;  /* 0x0000140a181e7981 */ /* 0x000168000c1e1900 */
[----:B------:R0:W5:Y:S04]  /*44d0*/  LDG.E R32, desc[UR10][R24.64+0x18] ;  /* 0x0000180a18207981 */ /* 0x000168000c1e1900 */
[----:B------:R0:W5:Y:S01]  /*44e0*/  LDG.E R33, desc[UR10][R24.64+0x1c] ;  /* 0x00001c0a18217981 */ /* 0x000162000c1e1900 */
[----:B------:R-:W1:Y:S01]  /*44f0*/  LDCU UR7, c[0x0][0x388] ;  /* 0x00007100ff0777ac */ /* 0x000e620008000800 */
[----:B------:R-:W-:Y:S01]  /*4500*/  FFMA R34, R31, 9.9999997473787516356e-05, R22 ;  /* 0x38d1b7171f227823 */ /* 0x000fe20000000016 */
[----:B------:R-:W-:Y:S01]  /*4510*/  FFMA R35, R29, 9.9999997473787516356e-05, R20 ;  /* 0x38d1b7171d237823 */ /* 0x000fe20000000014 */
[----:B------:R-:W-:Y:S01]  /*4520*/  FFMA R36, R28, 9.9999997473787516356e-05, R23 ;  /* 0x38d1b7171c247823 */ /* 0x000fe20000000017 */
[----:B01----:R-:W-:-:S07]  /*4530*/  MOV R37, UR7 ;  /* 0x0000000700257c02 */ /* 0x003fce0008000f00 */
.L_x_126:
        /* <DEDUP_REMOVED lines=18> */
[----:B-----5:R-:W-:Y:S05]  /*4660*/  CALL.REL.NOINC `($__internal_1_$__cuda_sm20_sqrt_rn_f32_slowpath) ;  /* 0x0000000c00e07944 */ /* 0x020fea0003c00000 */
[----:B------:R-:W-:Y:S01]  /*4670*/  IMAD.MOV.U32 R0, RZ, RZ, R46 ;  /* 0x000000ffff007224 */ /* 0x000fe200078e002e */
[----:B------:R-:W-:Y:S06]  /*4680*/  BRA `(.L_x_117) ;  /* 0x0000000000107947 */ /* 0x000fec0003800000 */
.L_x_116:
[----:B------:R-:W-:Y:S01]  /*4690*/  FMUL.FTZ R0, R41, R42 ;  /* 0x0000002a29007220 */ /* 0x000fe20000410000 */
[----:B------:R-:W-:-:S03]  /*46a0*/  FMUL.FTZ R42, R42, 0.5 ;  /* 0x3f0000002a2a7820 */ /* 0x000fc60000410000 */
[----:B------:R-:W-:-:S04]  /*46b0*/  FFMA R41, -R0, R0, R41 ;  /* 0x0000000000297223 */ /* 0x000fc80000000129 */
[----:B------:R-:W-:-:S07]  /*46c0*/  FFMA R0, R41, R42, R0 ;  /* 0x0000002a29007223 */ /* 0x000fce0000000000 */
.L_x_117:
[----:B------:R-:W-:Y:S05]  /*46d0*/  BSYNC.RECONVERGENT B3 ;  /* 0x0000000000037941 */ /* 0x000fea0003800200 */
.L_x_115:
[----:B------:R-:W-:Y:S01]  /*46e0*/  IADD3 R41, PT, PT, R0, 0x1800000, RZ ;  /* 0x0180000000297810 */ /* 0x000fe20007ffe0ff */
[----:B------:R-:W-:Y:S03]  /*46f0*/  BSSY.RECONVERGENT B3, `(.L_x_118) ;  /* 0x000000b000037945 */ /* 0x000fe60003800200 */
[----:B------:R-:W-:-:S04]  /*4700*/  LOP3.LUT R41, R41, 0x7f800000, RZ, 0xc0, !PT ;  /* 0x7f80000029297812 */ /* 0x000fc800078ec0ff */
[----:B------:R-:W-:-:S13]  /*4710*/  ISETP.GT.U32.AND P0, PT, R41, 0x1ffffff, PT ;  /* 0x01ffffff2900780c */ /* 0x000fda0003f04070 */
[----:B------:R-:W-:Y:S05]  /*4720*/  @P0 BRA `(.L_x_119) ;  /* 0x00000000000c0947 */ /* 0x000fea0003800000 */
[----:B------:R-:W-:-:S07]  /*4730*/  MOV R42, 0x4750 ;  /* 0x00004750002a7802 */ /* 0x000fce0000000f00 */
[----:B-----5:R-:W-:Y:S05]  /*4740*/  CALL.REL.NOINC `($__internal_0_$__cuda_sm20_rcp_rn_f32_slowpath) ;  /* 0x0000000800d47944 */ /* 0x020fea0003c00000 */
[----:B------:R-:W-:Y:S05]  /*4750*/  BRA `(.L_x_120) ;  /* 0x0000000000107947 */ /* 0x000fea0003800000 */
.L_x_119:
[----:B------:R-:W0:Y:S02]  /*4760*/  MUFU.RCP R43, R0 ;  /* 0x00000000002b7308 */ /* 0x000e240000001000 */
[----:B0-----:R-:W-:-:S04]  /*4770*/  FFMA R41, R43, R0, -1 ;  /* 0xbf8000002b297423 */ /* 0x001fc80000000000 */
[----:B------:R-:W-:-:S04]  /*4780*/  FADD.FTZ R42, -R41, -RZ ;  /* 0x800000ff292a7221 */ /* 0x000fc80000010100 */
[----:B------:R-:W-:-:S07]  /*4790*/  FFMA R43, R43, R42, R43 ;  /* 0x0000002a2b2b7223 */ /* 0x000fce000000002b */
.L_x_120:
[----:B------:R-:W-:Y:S05]  /*47a0*/  BSYNC.RECONVERGENT B3 ;  /* 0x0000000000037941 */ /* 0x000fea0003800200 */
.L_x_118:
[-C--:B------:R-:W-:Y:S01]  /*47b0*/  FMUL R0, R39, R43.reuse ;  /* 0x0000002b27007220 */ /* 0x080fe20000400000 */
[-C--:B------:R-:W-:Y:S01]  /*47c0*/  FMUL R42, R38, R43.reuse ;  /* 0x0000002b262a7220 */ /* 0x080fe20000400000 */
[----:B------:R-:W-:Y:S01]  /*47d0*/  FMUL R41, R40, R43 ;  /* 0x0000002b28297220 */ /* 0x000fe20000400000 */
[----:B------:R-:W-:Y:S01]  /*47e0*/  HFMA2 R43, -RZ, RZ, 0, 0 ;  /* 0x00000000ff2b7431 */ /* 0x000fe200000001ff */
[----:B------:R-:W-:Y:S06]  /*47f0*/  BSSY.RECONVERGENT B3, `(.L_x_121) ;  /* 0x000001d000037945 */ /* 0x000fec0003800200 */
.L_x_125:
[----:B------:R-:W0:Y:S02]  /*4800*/  LDC.64 R38, c[0x0][0x380] ;  /* 0x0000e000ff267b82 */ /* 0x000e240000000a00 */
[----:B0-----:R-:W-:-:S05]  /*4810*/  IMAD.WIDE.U32 R38, R43, 0x34, R38 ;  /* 0x000000342b267825 */ /* 0x001fca00078e0026 */
[----:B------:R-:W2:Y:S04]  /*4820*/  LDG.E R40, desc[UR10][R38.64+0x4] ;  /* 0x0000040a26287981 */ /* 0x000ea8000c1e1900 */
[----:B------:R-:W3:Y:S04]  /*4830*/  LDG.E R45, desc[UR10][R38.64] ;  /* 0x0000000a262d7981 */ /* 0x000ee8000c1e1900 */
[----:B------:R-:W4:Y:S01]  /*4840*/  LDG.E R47, desc[UR10][R38.64+0x8] ;  /* 0x0000080a262f7981 */ /* 0x000f22000c1e1900 */
[----:B------:R-:W-:Y:S01]  /*4850*/  BSSY.RELIABLE B4, `(.L_x_122) ;  /* 0x0000012000047945 */ /* 0x000fe20003800100 */
        /* <DEDUP_REMOVED lines=13> */
[----:B--2---:R-:W-:Y:S02]  /*4930*/  FSETP.GT.AND P0, PT, R45, R38, PT ;  /* 0x000000262d00720b */ /* 0x004fe40003f04000 */
[----:B------:R-:W-:-:S11]  /*4940*/  MOV R45, RZ ;  /* 0x000000ff002d7202 */ /* 0x000fd60000000f00 */
[----:B------:R-:W-:Y:S05]  /*4950*/  @!P0 BREAK.RELIABLE B4 ;  /* 0x0000000000048942 */ /* 0x000fea0003800100 */
[----:B------:R-:W-:Y:S05]  /*4960*/  @!P0 BRA `(.L_x_124) ;  /* 0x0000000000148947 */ /* 0x000fea0003800000 */
.L_x_123:
[----:B------:R-:W-:Y:S05]  /*4970*/  BSYNC.RELIABLE B4 ;  /* 0x0000000000047941 */ /* 0x000fea0003800100 */
.L_x_122:
[----:B------:R-:W-:-:S04]  /*4980*/  IADD3 R43, PT, PT, R43, 0x1, RZ ;  /* 0x000000012b2b7810 */ /* 0x000fc80007ffe0ff */
[----:B------:R-:W-:-:S13]  /*4990*/  ISETP.NE.AND P0, PT, R43, UR5, PT ;  /* 0x000000052b007c0c */ /* 0x000fda000bf05270 */
[----:B------:R-:W-:Y:S05]  /*49a0*/  @P0 BRA `(.L_x_125) ;  /* 0xfffffffc00940947 */ /* 0x000fea000383ffff */
[----:B------:R-:W-:-:S07]  /*49b0*/  IMAD.MOV.U32 R45, RZ, RZ, 0x3f800000 ;  /* 0x3f800000ff2d7424 */ /* 0x000fce00078e00ff */
.L_x_124:
[----:B------:R-:W-:Y:S05]  /*49c0*/  BSYNC.RECONVERGENT B3 ;  /* 0x0000000000037941 */ /* 0x000fea0003800200 */
.L_x_121:
[----:B------:R-:W2:Y:S04]  /*49d0*/  LDG.E R38, desc[UR10][R26.64+0x28] ;  /* 0x0000280a1a267981 */ /* 0x000ea8000c1e1900 */
[----:B------:R-:W3:Y:S04]  /*49e0*/  LDG.E R40, desc[UR10][R26.64+0x2c] ;  /* 0x00002c0a1a287981 */ /* 0x000ee8000c1e1900 */
[----:B------:R0:W4:Y:S01]  /*49f0*/  LDG.E R44, desc[UR10][R26.64+0x30] ;  /* 0x0000300a1a2c7981 */ /* 0x000122000c1e1900 */
[----:B------:R-:W-:Y:S01]  /*4a00*/  FMUL R42, R29, R42 ;  /* 0x0000002a1d2a7220 */ /* 0x000fe20000400000 */
[----:B------:R-:W-:-:S03]  /*4a10*/  IADD3 R37, PT, PT, R37, 0x1, RZ ;  /* 0x0000000125257810 */ /* 0x000fc60007ffe0ff */
[----:B------:R-:W-:Y:S01]  /*4a20*/  FFMA R39, R31, R0, R42 ;  /* 0x000000001f277223 */ /* 0x000fe2000000002a */
[----:B-----5:R-:W-:-:S03]  /*4a30*/  FMUL R0, R30, R45 ;  /* 0x0000002d1e007220 */ /* 0x020fc60000400000 */
[----:B------:R-:W-:Y:S01]  /*4a40*/  FFMA R39, R28, R41, R39 ;  /* 0x000000291c277223 */ /* 0x000fe20000000027 */
[-C--:B0-----:R-:W-:Y:S01]  /*4a50*/  FMUL R27, R32, R45.reuse ;  /* 0x0000002d201b7220 */ /* 0x081fe20000400000 */
[----:B------:R-:W-:-:S03]  /*4a60*/  FMUL R45, R33, R45 ;  /* 0x0000002d212d7220 */ /* 0x000fc60000400000 */
[----:B------:R-:W-:-:S04]  /*4a70*/  FSETP.GEU.AND P0, PT, R39, RZ, PT ;  /* 0x000000ff2700720b */ /* 0x000fc80003f0e000 */
[----:B------:R-:W-:Y:S02]  /*4a80*/  FSEL R39, R39, RZ, P0 ;  /* 0x000000ff27277208 */ /* 0x000fe40000000000 */
[----:B------:R-:W-:-:S03]  /*4a90*/  ISETP.NE.AND P0, PT, R37, UR5, PT ;  /* 0x0000000525007c0c */ /* 0x000fc6000bf05270 */
[C---:B--2---:R-:W-:Y:S01]  /*4aa0*/  FMUL R38, R39.reuse, R38 ;  /* 0x0000002627267220 */ /* 0x044fe20000400000 */
[----:B---3--:R-:W-:-:S03]  /*4ab0*/  FMUL R40, R39, R40 ;  /* 0x0000002827287220 */ /* 0x008fc60000400000 */
[----:B------:R-:W-:Y:S01]  /*4ac0*/  FFMA R17, R0, R38, R17 ;  /* 0x0000002600117223 */ /* 0x000fe20000000011 */
[----:B----4-:R-:W-:Y:S01]  /*4ad0*/  FMUL R44, R39, R44 ;  /* 0x0000002c272c7220 */ /* 0x010fe20000400000 */
[----:B------:R-:W-:-:S03]  /*4ae0*/  FFMA R16, R27, R40, R16 ;  /* 0x000000281b107223 */ /* 0x000fc60000000010 */
[----:B------:R-:W-:Y:S01]  /*4af0*/  FFMA R14, R45, R44, R14 ;  /* 0x0000002c2d0e7223 */ /* 0x000fe2000000000e */
[----:B------:R-:W-:Y:S06]  /*4b00*/  @P0 BRA `(.L_x_126) ;  /* 0xfffffff8008c0947 */ /* 0x000fec000383ffff */
[----:B------:R-:W2:Y:S04]  /*4b10*/  LDG.E R26, desc[UR10][R24.64+0x28] ;  /* 0x0000280a181a7981 */ /* 0x000ea8000c1e1900 */
[----:B------:R-:W3:Y:S04]  /*4b20*/  LDG.E R27, desc[UR10][R24.64+0x2c] ;  /* 0x00002c0a181b7981 */ /* 0x000ee8000c1e1900 */
[----:B------:R-:W4:Y:S01]  /*4b30*/  LDG.E R23, desc[UR10][R24.64+0x30] ;  /* 0x0000300a18177981 */ /* 0x000f22000c1e1900 */
[----:B--2---:R-:W-:Y:S01]  /*4b40*/  FADD R26, R17, R26 ;  /* 0x0000001a111a7221 */ /* 0x004fe20000000000 */
[----:B---3--:R-:W-:Y:S01]  /*4b50*/  FADD R27, R16, R27 ;  /* 0x0000001b101b7221 */ /* 0x008fe20000000000 */
[----:B----4-:R-:W-:Y:S01]  /*4b60*/  FADD R30, R14, R23 ;  /* 0x000000170e1e7221 */ /* 0x010fe20000000000 */
[----:B------:R-:W-:Y:S06]  /*4b70*/  BRA `(.L_x_127) ;  /* 0x0000000400787947 */ /* 0x000fec0003800000 */
.L_x_114:
        /* <DEDUP_REMOVED lines=11> */
.L_x_128:
[----:B------:R-:W-:Y:S01]  /*4c30*/  DADD R36, R50, 3 ;  /* 0x4008000032247429 */ /* 0x000fe20000000000 */
[----:B------:R-:W-:Y:S01]  /*4c40*/  ISETP.GE.AND P0, PT, R51, RZ, PT ;  /* 0x000000ff3300720c */ /* 0x000fe20003f06270 */
[----:B------:R-:W-:Y:S01]  /*4c50*/  DADD R34, -RZ, -R32 ;  /* 0x00000000ff227229 */ /* 0x000fe20000000920 */
[----:B------:R-:W-:Y:S01]  /*4c60*/  FSETP.NEU.AND P2, PT, R18, RZ, PT ;  /* 0x000000ff1200720b */ /* 0x000fe20003f4d000 */
[----:B------:R-:W-:Y:S06]  /*4c70*/  BSSY.RECONVERGENT B3, `(.L_x_129) ;  /* 0x0000011000037945 */ /* 0x000fec0003800200 */
[----:B------:R-:W-:-:S02]  /*4c80*/  LOP3.LUT R36, R37, 0x7ff00000, RZ, 0xc0, !PT ;  /* 0x7ff0000025247812 */ /* 0x000fc400078ec0ff */
[----:B------:R-:W-:Y:S02]  /*4c90*/  FSEL R32, R34, R32, !P0 ;  /* 0x0000002022207208 */ /* 0x000fe40004000000 */
[----:B------:R-:W-:Y:S02]  /*4ca0*/  ISETP.NE.AND P3, PT, R36, 0x7ff00000, PT ;  /* 0x7ff000002400780c */ /* 0x000fe40003f65270 */
[----:B------:R-:W-:Y:S02]  /*4cb0*/  FSEL R33, R35, R33, !P0 ;  /* 0x0000002123217208 */ /* 0x000fe40004000000 */
[----:B------:R-:W-:Y:S02]  /*4cc0*/  FSEL R34, R32, RZ, P2 ;  /* 0x000000ff20227208 */ /* 0x000fe40001000000 */
[----:B------:R-:W-:-:S07]  /*4cd0*/  FSEL R35, R51, R33, !P2 ;  /* 0x0000002133237208 */ /* 0x000fce0005000000 */
[----:B------:R-:W-:Y:S05]  /*4ce0*/  @P3 BRA `(.L_x_130) ;  /* 0x0000000000243947 */ /* 0x000fea0003800000 */
[----:B------:R-:W-:-:S13]  /*4cf0*/  FSETP.NAN.AND P2, PT, R18, R18, PT ;  /* 0x000000121200720b */ /* 0x000fda0003f48000 */
[----:B------:R-:W-:Y:S05]  /*4d00*/  @P2 BRA `(.L_x_131) ;  /* 0x0000000000182947 */ /* 0x000fea0003800000 */
[----:B------:R-:W-:-:S14]  /*4d10*/  DSETP.NEU.AND P2, PT, |R50|, +INF , PT ;  /* 0x7ff000003200742a */ /* 0x000fdc0003f4d200 */
[----:B------:R-:W-:Y:S05]  /*4d20*/  @P2 BRA `(.L_x_130) ;  /* 0x0000000000142947 */ /* 0x000fea0003800000 */
[----:B------:R-:W-:-:S04]  /*4d30*/  MOV R34, 0xfff00000 ;  /* 0xfff0000000227802 */ /* 0x000fc80000000f00 */
[----:B------:R-:W-:Y:S02]  /*4d40*/  SEL R35, R34, 0x7ff00000, !P0 ;  /* 0x7ff0000022237807 */ /* 0x000fe40004000000 */
[----:B------:R-:W-:Y:S01]  /*4d50*/  MOV R34, RZ ;  /* 0x000000ff00227202 */ /* 0x000fe20000000f00 */
[----:B------:R-:W-:Y:S06]  /*4d60*/  BRA `(.L_x_130) ;  /* 0x0000000000047947 */ /* 0x000fec0003800000 */
.L_x_131:
[----:B------:R-:W-:-:S11]  /*4d70*/  DADD R34, R50, 3 ;  /* 0x4008000032227429 */ /* 0x000fd60000000000 */
.L_x_130:
[----:B------:R-:W-:Y:S05]  /*4d80*/  BSYNC.RECONVERGENT B3 ;  /* 0x0000000000037941 */ /* 0x000fea0003800200 */
.L_x_129:
[----:B------:R-:W-:Y:S01]  /*4d90*/  FADD R21, R21, R21 ;  /* 0x0000001515157221 */ /* 0x000fe20000000000 */
[----:B------:R-:W0:Y:S01]  /*4da0*/  F2F.F32.F64 R34, R34 ;  /* 0x0000002200227310 */ /* 0x000e220000301000 */
[----:B------:R-:W-:Y:S01]  /*4db0*/  FSETP.NEU.AND P0, PT, R18, 1, PT ;  /* 0x3f8000001200780b */ /* 0x000fe20003f0d000 */
[----:B------:R-:W-:Y:S01]  /*4dc0*/  BSSY.RECONVERGENT B3, `(.L_x_132) ;  /* 0x0000017000037945 */ /* 0x000fe20003800200 */
[-C--:B------:R-:W-:Y:S01]  /*4dd0*/  FFMA R5, -R29, R21.reuse, R5 ;  /* 0x000000151d057223 */ /* 0x080fe20000000105 */
[-C--:B------:R-:W-:Y:S01]  /*4de0*/  FFMA R4, -R31, R21.reuse, R4 ;  /* 0x000000151f047223 */ /* 0x080fe20000000104 */
[----:B------:R-:W-:Y:S01]  /*4df0*/  FFMA R6, -R28, R21, R6 ;  /* 0x000000151c067223 */ /* 0x000fe20000000106 */
[----:B------:R-:W-:Y:S02]  /*4e00*/  IMAD.MOV.U32 R21, RZ, RZ, 0x3f666666 ;  /* 0x3f666666ff157424 */ /* 0x000fe400078e00ff */
[----:B------:R-:W-:-:S04]  /*4e10*/  FMUL R19, R5, R5 ;  /* 0x0000000505137220 */ /* 0x000fc80000400000 */
[----:B------:R-:W-:-:S04]  /*4e20*/  FFMA R19, R4, R4, R19 ;  /* 0x0000000404137223 */ /* 0x000fc80000000013 */
[----:B------:R-:W-:Y:S01]  /*4e30*/  FFMA R19, R6, R6, R19 ;  /* 0x0000000606137223 */ /* 0x000fe20000000013 */
[----:B0-----:R-:W-:-:S03]  /*4e40*/  FFMA R32, R34, R21, 0.10000000149011611938 ;  /* 0x3dcccccd22207423 */ /* 0x001fc60000000015 */
[----:B------:R0:W1:Y:S01]  /*4e50*/  MUFU.RSQ R36, R19 ;  /* 0x0000001300247308 */ /* 0x0000620000001400 */
[----:B------:R-:W-:Y:S02]  /*4e60*/  IADD3 R0, PT, PT, R19, -0xd000000, RZ ;  /* 0xf300000013007810 */ /* 0x000fe40007ffe0ff */
[----:B------:R-:W-:Y:S02]  /*4e70*/  FSEL R32, R32, 1, P0 ;  /* 0x3f80000020207808 */ /* 0x000fe40000000000 */
[----:B------:R-:W-:-:S13]  /*4e80*/  ISETP.GT.U32.AND P2, PT, R0, 0x727fffff, PT ;  /* 0x727fffff0000780c */ /* 0x000fda0003f44070 */
[----:B01----:R-:W-:Y:S05]  /*4e90*/  @!P2 BRA `(.L_x_133) ;  /* 0x000000000014a947 */ /* 0x003fea0003800000 */
[----:B------:R-:W-:Y:S02]  /*4ea0*/  MOV R0, R19 ;  /* 0x0000001300007202 */ /* 0x000fe40000000f00 */
[----:B------:R-:W-:-:S07]  /*4eb0*/  MOV R42, 0x4ed0 ;  /* 0x00004ed0002a7802 */ /* 0x000fce0000000f00 */
[----:B------:R-:W-:Y:S05]  /*4ec0*/  CALL.REL.NOINC `($__internal_1_$__cuda_sm20_sqrt_rn_f32_slowpath) ;  /* 0x0000000400c87944 */ /* 0x000fea0003c00000 */
[----:B------:R-:W-:Y:S01]  /*4ed0*/  MOV R0, R46 ;  /* 0x0000002e00007202 */ /* 0x000fe20000000f00 */
[----:B------:R-:W-:Y:S06]  /*4ee0*/  BRA `(.L_x_134) ;  /* 0x0000000000107947 */ /* 0x000fec0003800000 */
.L_x_133:
[----:B------:R-:W-:Y:S01]  /*4ef0*/  FMUL.FTZ R0, R19, R36 ;  /* 0x0000002413007220 */ /* 0x000fe20000410000 */
[----:B------:R-:W-:-:S03]  /*4f00*/  FMUL.FTZ R18, R36, 0.5 ;  /* 0x3f00000024127820 */ /* 0x000fc60000410000 */
[----:B------:R-:W-:-:S04]  /*4f10*/  FFMA R19, -R0, R0, R19 ;  /* 0x0000000000137223 */ /* 0x000fc80000000113 */
[----:B------:R-:W-:-:S07]  /*4f20*/  FFMA R0, R19, R18, R0 ;  /* 0x0000001213007223 */ /* 0x000fce0000000000 */
.L_x_134:
[----:B------:R-:W-:Y:S05]  /*4f30*/  BSYNC.RECONVERGENT B3 ;  /* 0x0000000000037941 */ /* 0x000fea0003800200 */
.L_x_132:
        /* <DEDUP_REMOVED lines=8> */
.L_x_136:
[----:B------:R-:W0:Y:S02]  /*4fc0*/  MUFU.RCP R43, R0 ;  /* 0x00000000002b7308 */ /* 0x000e240000001000 */
[----:B0-----:R-:W-:-:S04]  /*4fd0*/  FFMA R18, R43, R0, -1 ;  /* 0xbf8000002b127423 */ /* 0x001fc80000000000 */
[----:B------:R-:W-:-:S04]  /*4fe0*/  FADD.FTZ R18, -R18, -RZ ;  /* 0x800000ff12127221 */ /* 0x000fc80000010100 */
[----:B------:R-:W-:-:S07]  /*4ff0*/  FFMA R43, R43, R18, R43 ;  /* 0x000000122b2b7223 */ /* 0x000fce000000002b */
.L_x_137:
[----:B------:R-:W-:Y:S05]  /*5000*/  BSYNC.RECONVERGENT B3 ;  /* 0x0000000000037941 */ /* 0x000fea0003800200 */
.L_x_135:
        /* <DEDUP_REMOVED lines=20> */
[----:B------:R-:W-:-:S07]  /*5150*/  FMUL R7, R7, R32 ;  /* 0x0000002007077220 */ /* 0x000fce0000400000 */
.L_x_127:
[----:B------:R-:W-:Y:S05]  /*5160*/  BSYNC.RECONVERGENT B2 ;  /* 0x0000000000027941 */ /* 0x000fea0003800200 */
.L_x_113:
[C---:B------:R-:W-:Y:S01]  /*5170*/  ISETP.NE.AND P0, PT, R13.reuse, UR6, PT ;  /* 0x000000060d007c0c */ /* 0x040fe2000bf05270 */
[----:B------:R-:W-:-:S12]  /*5180*/  VIADD R13, R13, 0x1 ;  /* 0x000000010d0d7836 */ /* 0x000fd80000000000 */
[----:B------:R-:W-:Y:S05]  /*5190*/  @P0 BRA `(.L_x_138) ;  /* 0xffffffd800240947 */ /* 0x000fea000383ffff */
[----:B------:R-:W-:Y:S02]  /*51a0*/  MOV R35, R30 ;  /* 0x0000001e00237202 */ /* 0x000fe40000000f00 */
[----:B------:R-:W-:Y:S02]  /*51b0*/  MOV R0, R27 ;  /* 0x0000001b00007202 */ /* 0x000fe40000000f00 */
[----:B------:R-:W-:-:S07]  /*51c0*/  MOV R37, R26 ;  /* 0x0000001a00257202 */ /* 0x000fce0000000f00 */
.L_x_48:
[----:B------:R-:W-:Y:S05]  /*51d0*/  BSYNC.RECONVERGENT B1 ;  /* 0x0000000000017941 */ /* 0x000fea0003800200 */
.L_x_8:
[----:B------:R-:W0:Y:S01]  /*51e0*/  LDC.64 R4, c[0x0][0x3a0] ;  /* 0x0000e800ff047b82 */ /* 0x000e220000000a00 */
[----:B------:R-:W-:Y:S01]  /*51f0*/  FFMA R37, R37, R9, R10 ;  /* 0x0000000925257223 */ /* 0x000fe2000000000a */
[----:B------:R-:W-:Y:S01]  /*5200*/  FFMA R11, R0, R8, R11 ;  /* 0x00000008000b7223 */ /* 0x000fe2000000000b */
[----:B------:R-:W-:Y:S01]  /*5210*/  FFMA R35, R35, R7, R12 ;  /* 0x0000000723237223 */ /* 0x000fe2000000000c */
[----:B0-----:R-:W-:-:S05]  /*5220*/  IMAD.WIDE.U32 R4, R2, 0xc, R4 ;  /* 0x0000000c02047825 */ /* 0x001fca00078e0004 */
[----:B------:R0:W-:Y:S04]  /*5230*/  STG.E desc[UR10][R4.64], R37 ;  /* 0x0000002504007986 */ /* 0x0001e8000c10190a */
[----:B------:R0:W-:Y:S04]  /*5240*/  STG.E desc[UR10][R4.64+0x4], R11 ;  /* 0x0000040b04007986 */ /* 0x0001e8000c10190a */
[----:B------:R0:W-:Y:S02]  /*5250*/  STG.E desc[UR10][R4.64+0x8], R35 ;  /* 0x0000082304007986 */ /* 0x0001e4000c10190a */
.L_x_1:
[----:B------:R-:W-:Y:S05]  /*5260*/  BSYNC.RECONVERGENT B0 ;  /* 0x0000000000007941 */ /* 0x000fea0003800200 */
.L_x_0:
[----:B------:R-:W-:Y:S05]  /*5270*/  WARPSYNC.ALL ;  /* 0x0000000000007948 */ /* 0x000fea0003800000 */
[----:B------:R-:W-:Y:S05]  /*5280*/  BRA.U UP0, `(.L_x_139) ;  /* 0xffffffad00c87547 */ /* 0x000fea000b83ffff */
[----:B------:R-:W-:Y:S05]  /*5290*/  EXIT ;  /* 0x000000000000794d */ /* 0x000fea0003800000 */
        .weak           $__internal_0_$__cuda_sm20_rcp_rn_f32_slowpath
        .type           $__internal_0_$__cuda_sm20_rcp_rn_f32_slowpath,@function
        .size           $__internal_0_$__cuda_sm20_rcp_rn_f32_slowpath,($__internal_1_$__cuda_sm20_sqrt_rn_f32_slowpath - $__internal_0_$__cuda_sm20_rcp_rn_f32_slowpath)
$__internal_0_$__cuda_sm20_rcp_rn_f32_slowpath:
[----:B------:R-:W-:Y:S01]  /*52a0*/  SHF.L.U32 R41, R0, 0x1, RZ ;  /* 0x0000000100297819 */ /* 0x000fe200000006ff */
[----:B------:R-:W-:Y:S03]  /*52b0*/  BSSY.RECONVERGENT B4, `(.L_x_140) ;  /* 0x0000030000047945 */ /* 0x000fe60003800200 */
[----:B------:R-:W-:-:S04]  /*52c0*/  SHF.R.U32.HI R41, RZ, 0x18, R41 ;  /* 0x00000018ff297819 */ /* 0x000fc80000011629 */
[----:B------:R-:W-:-:S13]  /*52d0*/  ISETP.NE.U32.AND P0, PT, R41, RZ, PT ;  /* 0x000000ff2900720c */ /* 0x000fda0003f05070 */
[----:B------:R-:W-:Y:S05]  /*52e0*/  @P0 BRA `(.L_x_141) ;  /* 0x0000000000280947 */ /* 0x000fea0003800000 */
[----:B------:R-:W-:-:S05]  /*52f0*/  IMAD.SHL.U32 R41, R0, 0x2, RZ ;  /* 0x0000000200297824 */ /* 0x000fca00078e00ff */
[----:B------:R-:W-:-:S13]  /*5300*/  ISETP.NE.AND P0, PT, R41, RZ, PT ;  /* 0x000000ff2900720c */ /* 0x000fda0003f05270 */
[----:B------:R-:W-:Y:S01]  /*5310*/  @P0 FFMA R41, R0, 1.84467440737095516160e+19, RZ ;  /* 0x5f80000000290823 */ /* 0x000fe200000000ff */
[----:B------:R-:W-:Y:S08]  /*5320*/  @!P0 MUFU.RCP R43, R0 ;  /* 0x00000000002b8308 */ /* 0x000ff00000001000 */
[----:B------:R-:W0:Y:S02]  /*5330*/  @P0 MUFU.RCP R44, R41 ;  /* 0x00000029002c0308 */ /* 0x000e240000001000 */
[----:B0-----:R-:W-:-:S04]  /*5340*/  @P0 FFMA R45, R41, R44, -1 ;  /* 0xbf800000292d0423 */ /* 0x001fc8000000002c */
[----:B------:R-:W-:-:S04]  /*5350*/  @P0 FADD.FTZ R45, -R45, -RZ ;  /* 0x800000ff2d2d0221 */ /* 0x000fc80000010100 */
[----:B------:R-:W-:-:S04]  /*5360*/  @P0 FFMA R44, R44, R45, R44 ;  /* 0x0000002d2c2c0223 */ /* 0x000fc8000000002c */
[----:B------:R-:W-:Y:S01]  /*5370*/  @P0 FFMA R43, R44, 1.84467440737095516160e+19, RZ ;  /* 0x5f8000002c2b0823 */ /* 0x000fe200000000ff */
[----:B------:R-:W-:Y:S06]  /*5380*/  BRA `(.L_x_142) ;  /* 0x0000000000887947 */ /* 0x000fec0003800000 */
.L_x_141:
[----:B------:R-:W-:-:S04]  /*5390*/  IADD3 R43, PT, PT, R41, -0xfd, RZ ;  /* 0xffffff03292b7810 */ /* 0x000fc80007ffe0ff */
[----:B------:R-:W-:-:S13]  /*53a0*/  ISETP.GT.U32.AND P0, PT, R43, 0x1, PT ;  /* 0x000000012b00780c */ /* 0x000fda0003f04070 */
[----:B------:R-:W-:Y:S05]  /*53b0*/  @P0 BRA `(.L_x_143) ;  /* 0x0000000000780947 */ /* 0x000fea0003800000 */
[----:B------:R-:W-:Y:S01]  /*53c0*/  LOP3.LUT R50, R0, 0x7fffff, RZ, 0xc0, !PT ;  /* 0x007fffff00327812 */ /* 0x000fe200078ec0ff */
[----:B------:R-:W-:-:S03]  /*53d0*/  HFMA2 R46, -RZ, RZ, 0, 1.78813934326171875e-07 ;  /* 0x00000003ff2e7431 */ /* 0x000fc600000001ff */
[----:B------:R-:W-:-:S04]  /*53e0*/  LOP3.LUT R50, R50, 0x3f800000, RZ, 0xfc, !PT ;  /* 0x3f80000032327812 */ /* 0x000fc800078efcff */
[----:B------:R-:W0:Y:S01]  /*53f0*/  MUFU.RCP R45, R50 ;  /* 0x00000032002d7308 */ /* 0x000e220000001000 */
[----:B------:R-:W-:Y:S01]  /*5400*/  SHF.L.U32 R46, R46, R43, RZ ;  /* 0x0000002b2e2e7219 */ /* 0x000fe200000006ff */
[----:B0-----:R-:W-:-:S04]  /*5410*/  FFMA R48, R50, R45, -1 ;  /* 0xbf80000032307423 */ /* 0x001fc8000000002d */
[----:B------:R-:W-:-:S04]  /*5420*/  FADD.FTZ R48, -R48, -RZ ;  /* 0x800000ff30307221 */ /* 0x000fc80000010100 */
[CCC-:B------:R-:W-:Y:S01]  /*5430*/  FFMA.RM R44, R45.reuse, R48.reuse, R45.reuse ;  /* 0x000000302d2c7223 */ /* 0x1c0fe2000000402d */
[----:B------:R-:W-:-:S04]  /*5440*/  FFMA.RP R45, R45, R48, R45 ;  /* 0x000000302d2d7223 */ /* 0x000fc8000000802d */
[C---:B------:R-:W-:Y:S02]  /*5450*/  LOP3.LUT R47, R44.reuse, 0x7fffff, RZ, 0xc0, !PT ;  /* 0x007fffff2c2f7812 */ /* 0x040fe400078ec0ff */
[----:B------:R-:W-:Y:S02]  /*5460*/  FSETP.NEU.FTZ.AND P0, PT, R44, R45, PT ;  /* 0x0000002d2c00720b */ /* 0x000fe40003f1d000 */
[----:B------:R-:W-:Y:S02]  /*5470*/  LOP3.LUT R47, R47, 0x800000, RZ, 0xfc, !PT ;  /* 0x008000002f2f7812 */ /* 0x000fe400078efcff */
[----:B------:R-:W-:Y:S02]  /*5480*/  SEL R44, RZ, 0xffffffff, !P0 ;  /* 0xffffffffff2c7807 */ /* 0x000fe40004000000 */
[----:B------:R-:W-:Y:S02]  /*5490*/  LOP3.LUT R46, R46, R47, RZ, 0xc0, !PT ;  /* 0x0000002f2e2e7212 */ /* 0x000fe400078ec0ff */
[----:B------:R-:W-:-:S02]  /*54a0*/  IADD3 R44, PT, PT, -R44, RZ, RZ ;  /* 0x000000ff2c2c7210 */ /* 0x000fc40007ffe1ff */
[-C--:B------:R-:W-:Y:S02]  /*54b0*/  SHF.R.U32.HI R46, RZ, R43.reuse, R46 ;  /* 0x0000002bff2e7219 */ /* 0x080fe4000001162e */
[----:B------:R-:W-:Y:S01]  /*54c0*/  LOP3.LUT P2, RZ, R44, R43, R47, 0xf8, !PT ;  /* 0x0000002b2cff7212 */ /* 0x000fe2000784f82f */
[----:B------:R-:W-:Y:S01]  /*54d0*/  VIADD R44, R41, 0xffffff04 ;  /* 0xffffff04292c7836 */ /* 0x000fe20000000000 */
[C---:B------:R-:W-:Y:S02]  /*54e0*/  LOP3.LUT P0, RZ, R46.reuse, 0x1, RZ, 0xc0, !PT ;  /* 0x000000012eff7812 */ /* 0x040fe4000780c0ff */
[----:B------:R-:W-:-:S04]  /*54f0*/  LOP3.LUT P3, RZ, R46, 0x2, RZ, 0xc0, !PT ;  /* 0x000000022eff7812 */ /* 0x000fc8000786c0ff */
[----:B------:R-:W-:Y:S02]  /*5500*/  PLOP3.LUT P0, PT, P0, P2, P3, 0xe0, 0x0 ;  /* 0x000000000000781c */ /* 0x000fe40000705c30 */
[----:B------:R-:W-:Y:S02]  /*5510*/  LOP3.LUT P2, RZ, R0, 0x7fffff, RZ, 0xc0, !PT ;  /* 0x007fffff00ff7812 */ /* 0x000fe4000784c0ff */
[----:B------:R-:W-:-:S04]  /*5520*/  SEL R43, RZ, 0x1, !P0 ;  /* 0x00000001ff2b7807 */ /* 0x000fc80004000000 */
[----:B------:R-:W-:-:S04]  /*5530*/  IADD3 R43, PT, PT, -R43, RZ, RZ ;  /* 0x000000ff2b2b7210 */ /* 0x000fc80007ffe1ff */
[----:B------:R-:W-:Y:S02]  /*5540*/  ISETP.GE.AND P0, PT, R43, RZ, PT ;  /* 0x000000ff2b00720c */ /* 0x000fe40003f06270 */
[----:B------:R-:W-:-:S11]  /*5550*/  SHF.R.U32.HI R43, RZ, R44, R47 ;  /* 0x0000002cff2b7219 */ /* 0x000fd6000001162f */
[----:B------:R-:W-:-:S04]  /*5560*/  @!P0 IADD3 R43, PT, PT, R43, 0x1, RZ ;  /* 0x000000012b2b8810 */ /* 0x000fc80007ffe0ff */
[----:B------:R-:W-:-:S04]  /*5570*/  @!P2 SHF.L.U32 R43, R43, 0x1, RZ ;  /* 0x000000012b2ba819 */ /* 0x000fc800000006ff */
[----:B------:R-:W-:Y:S01]  /*5580*/  LOP3.LUT R43, R43, 0x80000000, R0, 0xf8, !PT ;  /* 0x800000002b2b7812 */ /* 0x000fe200078ef800 */
[----:B------:R-:W-:Y:S06]  /*5590*/  BRA `(.L_x_142) ;  /* 0x0000000000047947 */ /* 0x000fec0003800000 */
.L_x_143:
[----:B------:R0:W1:Y:S02]  /*55a0*/  MUFU.RCP R43, R0 ;  /* 0x00000000002b7308 */ /* 0x0000640000001000 */
.L_x_142:
[----:B------:R-:W-:Y:S05]  /*55b0*/  BSYNC.RECONVERGENT B4 ;  /* 0x0000000000047941 */ /* 0x000fea0003800200 */
.L_x_140:
[----:B------:R-:W-:Y:S01]  /*55c0*/  HFMA2 R45, -RZ, RZ, 0, 0 ;  /* 0x00000000ff2d7431 */ /* 0x000fe200000001ff */
[----:B------:R-:W-:-:S04]  /*55d0*/  MOV R44, R42 ;  /* 0x0000002a002c7202 */ /* 0x000fc80000000f00 */
[----:B01----:R-:W-:Y:S05]  /*55e0*/  RET.REL.NODEC R44 `(_Z6renderP8Sphere_tiiffffP3vecjjii) ;  /* 0xffffffa82c847950 */ /* 0x003fea0003c3ffff */
        .weak           $__internal_1_$__cuda_sm20_sqrt_rn_f32_slowpath
        .type           $__internal_1_$__cuda_sm20_sqrt_rn_f32_slowpath,@function
        .size           $__internal_1_$__cuda_sm20_sqrt_rn_f32_slowpath,($_Z6renderP8Sphere_tiiffffP3vecjjii$__internal_accurate_pow - $__internal_1_$__cuda_sm20_sqrt_rn_f32_slowpath)
$__internal_1_$__cuda_sm20_sqrt_rn_f32_slowpath:
[----:B------:R-:W-:-:S13]  /*55f0*/  LOP3.LUT P2, RZ, R0, 0x7fffffff, RZ, 0xc0, !PT ;  /* 0x7fffffff00ff7812 */ /* 0x000fda000784c0ff */
[----:B------:R-:W-:Y:S01]  /*5600*/  @!P2 IMAD.MOV.U32 R46, RZ, RZ, R0 ;  /* 0x000000ffff2ea224 */ /* 0x000fe200078e0000 */
[----:B------:R-:W-:Y:S06]  /*5610*/  @!P2 BRA `(.L_x_144) ;  /* 0x000000000040a947 */ /* 0x000fec0003800000 */
[----:B------:R-:W-:-:S13]  /*5620*/  FSETP.GEU.FTZ.AND P2, PT, R0, RZ, PT ;  /* 0x000000ff0000720b */ /* 0x000fda0003f5e000 */
[----:B------:R-:W-:Y:S01]  /*5630*/  @!P2 MOV R46, 0x7fffffff ;  /* 0x7fffffff002ea802 */ /* 0x000fe20000000f00 */
[----:B------:R-:W-:Y:S06]  /*5640*/  @!P2 BRA `(.L_x_144) ;  /* 0x000000000034a947 */ /* 0x000fec0003800000 */
[----:B------:R-:W-:-:S13]  /*5650*/  FSETP.GTU.FTZ.AND P2, PT, |R0|, +INF , PT ;  /* 0x7f8000000000780b */ /* 0x000fda0003f5c200 */
[----:B------:R-:W-:Y:S01]  /*5660*/  @P2 FADD.FTZ R46, R0, 1 ;  /* 0x3f800000002e2421 */ /* 0x000fe20000010000 */
[----:B------:R-:W-:Y:S06]  /*5670*/  @P2 BRA `(.L_x_144) ;  /* 0x0000000000282947 */ /* 0x000fec0003800000 */
[----:B------:R-:W-:-:S13]  /*5680*/  FSETP.NEU.FTZ.AND P2, PT, |R0|, +INF , PT ;  /* 0x7f8000000000780b */ /* 0x000fda0003f5d200 */
[----:B------:R-:W-:-:S04]  /*5690*/  @P2 FFMA R41, R0, 1.84467440737095516160e+19, RZ ;  /* 0x5f80000000292823 */ /* 0x000fc800000000ff */
[----:B------:R-:W0:Y:S02]  /*56a0*/  @P2 MUFU.RSQ R46, R41 ;  /* 0x00000029002e2308 */ /* 0x000e240000001400 */
[----:B0-----:R-:W-:Y:S01]  /*56b0*/  @P2 FMUL.FTZ R44, R41, R46 ;  /* 0x0000002e292c2220 */ /* 0x001fe20000410000 */
[----:B------:R-:W-:Y:S01]  /*56c0*/  @P2 FMUL.FTZ R45, R46, 0.5 ;  /* 0x3f0000002e2d2820 */ /* 0x000fe20000410000 */
[----:B------:R-:W-:Y:S02]  /*56d0*/  @!P2 MOV R46, R0 ;  /* 0x00000000002ea202 */ /* 0x000fe40000000f00 */
[----:B------:R-:W-:-:S04]  /*56e0*/  @P2 FADD.FTZ R43, -R44, -RZ ;  /* 0x800000ff2c2b2221 */ /* 0x000fc80000010100 */
[----:B------:R-:W-:-:S04]  /*56f0*/  @P2 FFMA R43, R44, R43, R41 ;  /* 0x0000002b2c2b2223 */ /* 0x000fc80000000029 */
[----:B------:R-:W-:-:S04]  /*5700*/  @P2 FFMA R43, R43, R45, R44 ;  /* 0x0000002d2b2b2223 */ /* 0x000fc8000000002c */
[----:B------:R-:W-:-:S07]  /*5710*/  @P2 FMUL.FTZ R46, R43, 2.3283064365386962891e-10 ;  /* 0x2f8000002b2e2820 */ /* 0x000fce0000410000 */
.L_x_144:
[----:B------:R-:W-:-:S04]  /*5720*/  HFMA2 R43, -RZ, RZ, 0, 0 ;  /* 0x00000000ff2b7431 */ /* 0x000fc800000001ff */
[----:B------:R-:W-:Y:S05]  /*5730*/  RET.REL.NODEC R42 `(_Z6renderP8Sphere_tiiffffP3vecjjii) ;  /* 0xffffffa82a307950 */ /* 0x000fea0003c3ffff */
        .type           $_Z6renderP8Sphere_tiiffffP3vecjjii$__internal_accurate_pow,@function
        .size           $_Z6renderP8Sphere_tiiffffP3vecjjii$__internal_accurate_pow,(.L_x_149 - $_Z6renderP8Sphere_tiiffffP3vecjjii$__internal_accurate_pow)
$_Z6renderP8Sphere_tiiffffP3vecjjii$__internal_accurate_pow:
[----:B------:R-:W-:Y:S01]  /*5740*/  ISETP.GT.U32.AND P0, PT, R19, 0xfffff, PT ;  /* 0x000fffff1300780c */ /* 0x000fe20003f04070 */
[----:B------:R-:W-:Y:S01]  /*5750*/  UMOV UR8, 0x7d2cafe2 ;  /* 0x7d2cafe200087882 */ /* 0x000fe20000000000 */
[----:B------:R-:W-:Y:S01]  /*5760*/  MOV R33, R19 ;  /* 0x0000001300217202 */ /* 0x000fe20000000f00 */
[----:B------:R-:W-:Y:S01]  /*5770*/  UMOV UR9, 0x3eb0f5ff ;  /* 0x3eb0f5ff00097882 */ /* 0x000fe20000000000 */
[----:B------:R-:W-:Y:S01]  /*5780*/  SHF.R.U32.HI R19, RZ, 0x14, R19 ;  /* 0x00000014ff137819 */ /* 0x000fe20000011613 */
[----:B------:R-:W-:Y:S01]  /*5790*/  UMOV UR14, 0x3b39803f ;  /* 0x3b39803f000e7882 */ /* 0x000fe20000000000 */
[----:B------:R-:W-:-:S07]  /*57a0*/  UMOV UR15, 0x3c7abc9e ;  /* 0x3c7abc9e000f7882 */ /* 0x000fce0000000000 */
[----:B------:R-:W-:-:S10]  /*57b0*/  @!P0 DMUL R48, R32, 1.80143985094819840000e+16 ;  /* 0x4350000020308828 */ /* 0x000fd40000000000 */
[----:B------:R-:W-:Y:S01]  /*57c0*/  @!P0 IMAD.MOV.U32 R33, RZ, RZ, R49 ;  /* 0x000000ffff218224 */ /* 0x000fe200078e0031 */
[----:B------:R-:W-:Y:S02]  /*57d0*/  @!P0 MOV R32, R48 ;  /* 0x0000003000208202 */ /* 0x000fe40000000f00 */
[----:B------:R-:W-:Y:S02]  /*57e0*/  @!P0 LEA.HI R19, R49, 0xffffffca, RZ, 0xc ;  /* 0xffffffca31138811 */ /* 0x000fe400078f60ff */
[----:B------:R-:W-:Y:S02]  /*57f0*/  LOP3.LUT R33, R33, 0x800fffff, RZ, 0xc0, !PT ;  /* 0x800fffff21217812 */ /* 0x000fe400078ec0ff */
[----:B------:R-:W-:Y:S02]  /*5800*/  MOV R38, R32 ;  /* 0x0000002000267202 */ /* 0x000fe40000000f00 */
[----:B------:R-:W-:-:S04]  /*5810*/  LOP3.LUT R33, R33, 0x3ff00000, RZ, 0xfc, !PT ;  /* 0x3ff0000021217812 */ /* 0x000fc800078efcff */
[----:B------:R-:W-:Y:S02]  /*5820*/  ISETP.GE.U32.AND P2, PT, R33, 0x3ff6a09f, PT ;  /* 0x3ff6a09f2100780c */ /* 0x000fe40003f46070 */
[----:B------:R-:W-:-:S11]  /*5830*/  MOV R39, R33 ;  /* 0x0000002100277202 */ /* 0x000fd60000000f00 */
[----:B------:R-:W-:-:S05]  /*5840*/  @P2 IADD3 R32, PT, PT, R39, -0x100000, RZ ;  /* 0xfff0000027202810 */ /* 0x000fca0007ffe0ff */
[----:B------:R-:W-:Y:S01]  /*5850*/  @P2 IMAD.MOV.U32 R39, RZ, RZ, R32 ;  /* 0x000000ffff272224 */ /* 0x000fe200078e0020 */
[----:B------:R-:W-:-:S05]  /*5860*/  MOV R32, RZ ;  /* 0x000000ff00207202 */ /* 0x000fca0000000f00 */
[C---:B------:R-:W-:Y:S02]  /*5870*/  DADD R40, R38.reuse, 1 ;  /* 0x3ff0000026287429 */ /* 0x040fe40000000000 */
[----:B------:R-:W-:-:S04]  /*5880*/  DADD R38, R38, -1 ;  /* 0xbff0000026267429 */ /* 0x000fc80000000000 */
[----:B------:R-:W0:Y:S02]  /*5890*/  MUFU.RCP64H R33, R41 ;  /* 0x0000002900217308 */ /* 0x000e240000001800 */
[----:B0-----:R-:W-:-:S08]  /*58a0*/  DFMA R36, -R40, R32, 1 ;  /* 0x3ff000002824742b */ /* 0x001fd00000000120 */
[----:B------:R-:W-:-:S08]  /*58b0*/  DFMA R36, R36, R36, R36 ;  /* 0x000000242424722b */ /* 0x000fd00000000024 */
[----:B------:R-:W-:Y:S01]  /*58c0*/  DFMA R36, R32, R36, R32 ;  /* 0x000000242024722b */ /* 0x000fe20000000020 */
[----:B------:R-:W-:Y:S01]  /*58d0*/  HFMA2 R33, -RZ, RZ, 1.703125, -23840 ;  /* 0x3ed0f5d2ff217431 */ /* 0x000fe200000001ff */
[----:B------:R-:W-:-:S06]  /*58e0*/  MOV R32, 0x41ad3b5a ;  /* 0x41ad3b5a00207802 */ /* 0x000fcc0000000f00 */
[----:B------:R-:W-:-:S08]  /*58f0*/  DMUL R46, R38, R36 ;  /* 0x00000024262e7228 */ /* 0x000fd00000000000 */
[----:B------:R-:W-:-:S08]  /*5900*/  DFMA R46, R38, R36, R46 ;  /* 0x00000024262e722b */ /* 0x000fd0000000002e */
[----:B------:R-:W-:Y:S02]  /*5910*/  DMUL R34, R46, R46 ;  /* 0x0000002e2e227228 */ /* 0x000fe40000000000 */
[----:B------:R-:W-:-:S06]  /*5920*/  DADD R44, R38, -R46 ;  /* 0x00000000262c7229 */ /* 0x000fcc000000082e */
[----:B------:R-:W-:Y:S01]  /*5930*/  DFMA R32, R34, UR8, R32 ;  /* 0x0000000822207c2b */ /* 0x000fe20008000020 */
[----:B------:R-:W-:Y:S01]  /*5940*/  UMOV UR8, 0x75488a3f ;  /* 0x75488a3f00087882 */ /* 0x000fe20000000000 */
[----:B------:R-:W-:Y:S01]  /*5950*/  UMOV UR9, 0x3ef3b20a ;  /* 0x3ef3b20a00097882 */ /* 0x000fe20000000000 */
[----:B------:R-:W-:-:S05]  /*5960*/  DADD R44, R44, R44 ;  /* 0x000000002c2c7229 */ /* 0x000fca000000002c */
[----:B------:R-:W-:Y:S01]  /*5970*/  DFMA R32, R34, R32, UR8 ;  /* 0x0000000822207e2b */ /* 0x000fe20008000020 */
[----:B------:R-:W-:Y:S01]  /*5980*/  UMOV UR8, 0xe4faecd5 ;  /* 0xe4faecd500087882 */ /* 0x000fe20000000000 */
[----:B------:R-:W-:Y:S01]  /*5990*/  UMOV UR9, 0x3f1745cd ;  /* 0x3f1745cd00097882 */ /* 0x000fe20000000000 */
[-C--:B------:R-:W-:Y:S02]  /*59a0*/  DFMA R44, R38, -R46.reuse, R44 ;  /* 0x8000002e262c722b */ /* 0x080fe4000000002c */
[----:B------:R-:W-:-:S03]  /*59b0*/  DMUL R38, R46, R46 ;  /* 0x0000002e2e267228 */ /* 0x000fc60000000000 */
[----:B------:R-:W-:Y:S01]  /*59c0*/  DFMA R32, R34, R32, UR8 ;  /* 0x0000000822207e2b */ /* 0x000fe20008000020 */
[----:B------:R-:W-:Y:S01]  /*59d0*/  UMOV UR8, 0x258a578b ;  /* 0x258a578b00087882 */ /* 0x000fe20000000000 */
[----:B------:R-:W-:Y:S01]  /*59e0*/  UMOV UR9, 0x3f3c71c7 ;  /* 0x3f3c71c700097882 */ /* 0x000fe20000000000 */
[----:B------:R-:W-:-:S05]  /*59f0*/  DMUL R44, R36, R44 ;  /* 0x0000002c242c7228 */ /* 0x000fca0000000000 */
[----:B------:R-:W-:Y:S01]  /*5a00*/  DFMA R32, R34, R32, UR8 ;  /* 0x0000000822207e2b */ /* 0x000fe20008000020 */
[----:B------:R-:W-:Y:S01]  /*5a10*/  UMOV UR8, 0x9242b910 ;  /* 0x9242b91000087882 */ /* 0x000fe20000000000 */
[----:B------:R-:W-:-:S03]  /*5a20*/  UMOV UR9, 0x3f624924 ;  /* 0x3f62492400097882 */ /* 0x000fc60000000000 */
[----:B------:R-:W-:Y:S01]  /*5a30*/  IADD3 R37, PT, PT, R45, 0x100000, RZ ;  /* 0x001000002d257810 */ /* 0x000fe20007ffe0ff */
[----:B------:R-:W-:Y:S02]  /*5a40*/  IMAD.MOV.U32 R36, RZ, RZ, R44 ;  /* 0x000000ffff247224 */ /* 0x000fe400078e002c */
[----:B------:R-:W-:Y:S01]  /*5a50*/  DFMA R32, R34, R32, UR8 ;  /* 0x0000000822207e2b */ /* 0x000fe20008000020 */
[----:B------:R-:W-:Y:S01]  /*5a60*/  UMOV UR8, 0x99999dfb ;  /* 0x99999dfb00087882 */ /* 0x000fe20000000000 */
[----:B------:R-:W-:-:S06]  /*5a70*/  UMOV UR9, 0x3f899999 ;  /* 0x3f89999900097882 */ /* 0x000fcc0000000000 */
[----:B------:R-:W-:Y:S01]  /*5a80*/  DFMA R32, R34, R32, UR8 ;  /* 0x0000000822207e2b */ /* 0x000fe20008000020 */
[----:B------:R-:W-:Y:S01]  /*5a90*/  UMOV UR8, 0x55555555 ;  /* 0x5555555500087882 */ /* 0x000fe20000000000 */
[----:B------:R-:W-:-:S06]  /*5aa0*/  UMOV UR9, 0x3fb55555 ;  /* 0x3fb5555500097882 */ /* 0x000fcc0000000000 */
[----:B------:R-:W-:-:S08]  /*5ab0*/  DFMA R42, R34, R32, UR8 ;  /* 0x00000008222a7e2b */ /* 0x000fd00008000020 */
[----:B------:R-:W-:Y:S01]  /*5ac0*/  DADD R40, -R42, UR8 ;  /* 0x000000082a287e29 */ /* 0x000fe20008000100 */
[----:B------:R-:W-:Y:S01]  /*5ad0*/  UMOV UR8, 0xb9e7b0 ;  /* 0x00b9e7b000087882 */ /* 0x000fe20000000000 */
[----:B------:R-:W-:-:S06]  /*5ae0*/  UMOV UR9, 0x3c46a4cb ;  /* 0x3c46a4cb00097882 */ /* 0x000fcc0000000000 */
[----:B------:R-:W-:Y:S02]  /*5af0*/  DFMA R40, R34, R32, R40 ;  /* 0x000000202228722b */ /* 0x000fe40000000028 */
[C---:B------:R-:W-:Y:S02]  /*5b00*/  DFMA R32, R46.reuse, R46, -R38 ;  /* 0x0000002e2e20722b */ /* 0x040fe40000000826 */
[----:B------:R-:W-:-:S04]  /*5b10*/  DMUL R34, R46, R38 ;  /* 0x000000262e227228 */ /* 0x000fc80000000000 */
[----:B------:R-:W-:Y:S01]  /*5b20*/  DADD R40, R40, -UR8 ;  /* 0x8000000828287e29 */ /* 0x000fe20008000000 */
[----:B------:R-:W-:Y:S01]  /*5b30*/  UMOV UR8, 0x80000000 ;  /* 0x8000000000087882 */ /* 0x000fe20000000000 */
[C---:B------:R-:W-:Y:S01]  /*5b40*/  DFMA R36, R46.reuse, R36, R32 ;  /* 0x000000242e24722b */ /* 0x040fe20000000020 */
[----:B------:R-:W-:Y:S01]  /*5b50*/  UMOV UR9, 0x43300000 ;  /* 0x4330000000097882 */ /* 0x000fe20000000000 */
[----:B------:R-:W-:-:S08]  /*5b60*/  DFMA R32, R46, R38, -R34 ;  /* 0x000000262e20722b */ /* 0x000fd00000000822 */
[----:B------:R-:W-:Y:S02]  /*5b70*/  DFMA R32, R44, R38, R32 ;  /* 0x000000262c20722b */ /* 0x000fe40000000020 */
[----:B------:R-:W-:-:S06]  /*5b80*/  DADD R38, R42, R40 ;  /* 0x000000002a267229 */ /* 0x000fcc0000000028 */
[----:B------:R-:W-:Y:S02]  /*5b90*/  DFMA R32, R46, R36, R32 ;  /* 0x000000242e20722b */ /* 0x000fe40000000020 */
[----:B------:R-:W-:-:S08]  /*5ba0*/  DADD R42, R42, -R38 ;  /* 0x000000002a2a7229 */ /* 0x000fd00000000826 */
[----:B------:R-:W-:Y:S02]  /*5bb0*/  DADD R42, R40, R42 ;  /* 0x00000000282a7229 */ /* 0x000fe4000000002a */
[----:B------:R-:W-:-:S08]  /*5bc0*/  DMUL R40, R38, R34 ;  /* 0x0000002226287228 */ /* 0x000fd00000000000 */
[----:B------:R-:W-:-:S08]  /*5bd0*/  DFMA R36, R38, R34, -R40 ;  /* 0x000000222624722b */ /* 0x000fd00000000828 */
[----:B------:R-:W-:-:S08]  /*5be0*/  DFMA R32, R38, R32, R36 ;  /* 0x000000202620722b */ /* 0x000fd00000000024 */
[----:B------:R-:W-:-:S08]  /*5bf0*/  DFMA R42, R42, R34, R32 ;  /* 0x000000222a2a722b */ /* 0x000fd00000000020 */
[----:B------:R-:W-:-:S08]  /*5c00*/  DADD R32, R40, R42 ;  /* 0x0000000028207229 */ /* 0x000fd0000000002a */
[--C-:B------:R-:W-:Y:S02]  /*5c10*/  DADD R34, R46, R32.reuse ;  /* 0x000000002e227229 */ /* 0x100fe40000000020 */
[----:B------:R-:W-:-:S06]  /*5c20*/  DADD R40, R40, -R32 ;  /* 0x0000000028287229 */ /* 0x000fcc0000000820 */
[----:B------:R-:W-:Y:S02]  /*5c30*/  DADD R46, R46, -R34 ;  /* 0x000000002e2e7229 */ /* 0x000fe40000000822 */
[----:B------:R-:W-:-:S06]  /*5c40*/  DADD R40, R42, R40 ;  /* 0x000000002a287229 */ /* 0x000fcc0000000028 */
[----:B------:R-:W-:Y:S01]  /*5c50*/  DADD R46, R32, R46 ;  /* 0x00000000202e7229 */ /* 0x000fe2000000002e */
[C---:B------:R-:W-:Y:S01]  /*5c60*/  IADD3 R32, PT, PT, R19.reuse, -0x3ff, RZ ;  /* 0xfffffc0113207810 */ /* 0x040fe20007ffe0ff */
[----:B------:R-:W-:Y:S01]  /*5c70*/  HFMA2 R33, -RZ, RZ, 3.59375, 0 ;  /* 0x43300000ff217431 */ /* 0x000fe200000001ff */
[----:B------:R-:W-:-:S05]  /*5c80*/  @P2 IADD3 R32, PT, PT, R19, -0x3fe, RZ ;  /* 0xfffffc0213202810 */ /* 0x000fca0007ffe0ff */
[----:B------:R-:W-:Y:S01]  /*5c90*/  DADD R40, R40, R46 ;  /* 0x0000000028287229 */ /* 0x000fe2000000002e */
[----:B------:R-:W-:-:S06]  /*5ca0*/  LOP3.LUT R32, R32, 0x80000000, RZ, 0x3c, !PT ;  /* 0x8000000020207812 */ /* 0x000fcc00078e3cff */
[----:B------:R-:W-:Y:S01]  /*5cb0*/  DADD R36, R32, -UR8 ;  /* 0x8000000820247e29 */ /* 0x000fe20008000000 */
[----:B------:R-:W-:Y:S01]  /*5cc0*/  UMOV UR8, 0xfefa39ef ;  /* 0xfefa39ef00087882 */ /* 0x000fe20000000000 */
[----:B------:R-:W-:Y:S01]  /*5cd0*/  DADD R44, R44, R40 ;  /* 0x000000002c2c7229 */ /* 0x000fe20000000028 */
[----:B------:R-:W-:-:S07]  /*5ce0*/  UMOV UR9, 0x3fe62e42 ;  /* 0x3fe62e4200097882 */ /* 0x000fce0000000000 */
[----:B------:R-:W-:-:S08]  /*5cf0*/  DADD R38, R34, R44 ;  /* 0x0000000022267229 */ /* 0x000fd0000000002c */
[--C-:B------:R-:W-:Y:S02]  /*5d00*/  DFMA R32, R36, UR8, R38.reuse ;  /* 0x0000000824207c2b */ /* 0x100fe40008000026 */
[----:B------:R-:W-:-:S06]  /*5d10*/  DADD R40, R34, -R38 ;  /* 0x0000000022287229 */ /* 0x000fcc0000000826 */
[----:B------:R-:W-:Y:S02]  /*5d20*/  DFMA R34, R36, -UR8, R32 ;  /* 0x8000000824227c2b */ /* 0x000fe40008000020 */
[----:B------:R-:W-:-:S06]  /*5d30*/  DADD R40, R44, R40 ;  /* 0x000000002c287229 */ /* 0x000fcc0000000028 */
[----:B------:R-:W-:-:S08]  /*5d40*/  DADD R34, -R38, R34 ;  /* 0x0000000026227229 */ /* 0x000fd00000000122 */
[----:B------:R-:W-:-:S08]  /*5d50*/  DADD R34, R40, -R34 ;  /* 0x0000000028227229 */ /* 0x000fd00000000822 */
[----:B------:R-:W-:-:S08]  /*5d60*/  DFMA R36, R36, UR14, R34 ;  /* 0x0000000e24247c2b */ /* 0x000fd00008000022 */
[----:B------:R-:W-:-:S08]  /*5d70*/  DADD R34, R32, R36 ;  /* 0x0000000020227229 */ /* 0x000fd00000000024 */
[----:B------:R-:W-:Y:S02]  /*5d80*/  DADD R32, R32, -R34 ;  /* 0x0000000020207229 */ /* 0x000fe40000000822 */
[----:B------:R-:W-:-:S06]  /*5d90*/  DMUL R38, R34, 3 ;  /* 0x4008000022267828 */ /* 0x000fcc0000000000 */
[----:B------:R-:W-:Y:S02]  /*5da0*/  DADD R36, R36, R32 ;  /* 0x0000000024247229 */ /* 0x000fe40000000020 */
[----:B------:R-:W-:-:S08]  /*5db0*/  DFMA R34, R34, 3, -R38 ;  /* 0x400800002222782b */ /* 0x000fd00000000826 */
[----:B------:R-:W-:Y:S01]  /*5dc0*/  DFMA R36, R36, 3, R34 ;  /* 0x400800002424782b */ /* 0x000fe20000000022 */
[----:B------:R-:W-:Y:S01]  /*5dd0*/  MOV R34, 0x652b82fe ;  /* 0x652b82fe00227802 */ /* 0x000fe20000000f00 */
[----:B------:R-:W-:-:S06]  /*5de0*/  IMAD.MOV.U32 R35, RZ, RZ, 0x3ff71547 ;  /* 0x3ff71547ff237424 */ /* 0x000fcc00078e00ff */
[----:B------:R-:W-:-:S08]  /*5df0*/  DADD R40, R38, R36 ;  /* 0x0000000026287229 */ /* 0x000fd00000000024 */
[----:B------:R-:W-:Y:S02]  /*5e00*/  DFMA R34, R40, R34, 6.75539944105574400000e+15 ;  /* 0x433800002822742b */ /* 0x000fe40000000022 */
[----:B------:R-:W-:Y:S01]  /*5e10*/  FSETP.GEU.AND P0, PT, |R41|, 4.1917929649353027344, PT ;  /* 0x4086232b2900780b */ /* 0x000fe20003f0e200 */
[----:B------:R-:W-:-:S05]  /*5e20*/  DADD R38, R38, -R40 ;  /* 0x0000000026267229 */ /* 0x000fca0000000828 */
[----:B------:R-:W-:-:S03]  /*5e30*/  DADD R32, R34, -6.75539944105574400000e+15 ;  /* 0xc338000022207429 */ /* 0x000fc60000000000 */
[----:B------:R-:W-:-:S05]  /*5e40*/  DADD R36, R36, R38 ;  /* 0x0000000024247229 */ /* 0x000fca0000000026 */
[----:B------:R-:W-:Y:S01]  /*5e50*/  DFMA R42, R32, -UR8, R40 ;  /* 0x80000008202a7c2b */ /* 0x000fe20008000028 */
[----:B------:R-:W-:Y:S01]  /*5e60*/  UMOV UR8, 0x3b39803f ;  /* 0x3b39803f00087882 */ /* 0x000fe20000000000 */
[----:B------:R-:W-:-:S06]  /*5e70*/  UMOV UR9, 0x3c7abc9e ;  /* 0x3c7abc9e00097882 */ /* 0x000fcc0000000000 */
[----:B------:R-:W-:Y:S01]  /*5e80*/  DFMA R42, R32, -UR8, R42 ;  /* 0x80000008202a7c2b */ /* 0x000fe2000800002a */
[----:B------:R-:W-:Y:S01]  /*5e90*/  UMOV UR8, 0x69ce2bdf ;  /* 0x69ce2bdf00087882 */ /* 0x000fe20000000000 */
[----:B------:R-:W-:Y:S01]  /*5ea0*/  HFMA2 R33, -RZ, RZ, 1.642578125, -0.00021207332611083984375 ;  /* 0x3e928af3ff217431 */ /* 0x000fe200000001ff */
[----:B------:R-:W-:Y:S01]  /*5eb0*/  MOV R32, 0xfca213ea ;  /* 0xfca213ea00207802 */ /* 0x000fe20000000f00 */
[----:B------:R-:W-:-:S05]  /*5ec0*/  UMOV UR9, 0x3e5ade15 ;  /* 0x3e5ade1500097882 */ /* 0x000fca0000000000 */
[----:B------:R-:W-:Y:S01]  /*5ed0*/  DFMA R32, R42, UR8, R32 ;  /* 0x000000082a207c2b */ /* 0x000fe20008000020 */
[----:B------:R-:W-:Y:S01]  /*5ee0*/  UMOV UR8, 0x62401315 ;  /* 0x6240131500087882 */ /* 0x000fe20000000000 */
[----:B------:R-:W-:-:S06]  /*5ef0*/  UMOV UR9, 0x3ec71dee ;  /* 0x3ec71dee00097882 */ /* 0x000fcc0000000000 */
[----:B------:R-:W-:Y:S01]  /*5f00*/  DFMA R32, R42, R32, UR8 ;  /* 0x000000082a207e2b */ /* 0x000fe20008000020 */
        /* <DEDUP_REMOVED lines=20> */
[----:B------:R-:W-:-:S08]  /*6050*/  DFMA R32, R42, R32, UR8 ;  /* 0x000000082a207e2b */ /* 0x000fd00008000020 */
[----:B------:R-:W-:-:S08]  /*6060*/  DFMA R32, R42, R32, 1 ;  /* 0x3ff000002a20742b */ /* 0x000fd00000000020 */
[----:B------:R-:W-:-:S10]  /*6070*/  DFMA R32, R42, R32, 1 ;  /* 0x3ff000002a20742b */ /* 0x000fd40000000020 */
[----:B------:R-:W-:Y:S02]  /*6080*/  LEA R39, R34, R33, 0x14 ;  /* 0x0000002122277211 */ /* 0x000fe400078ea0ff */
[----:B------:R-:W-:Y:S01]  /*6090*/  MOV R38, R32 ;  /* 0x0000002000267202 */ /* 0x000fe20000000f00 */
[----:B------:R-:W-:Y:S06]  /*60a0*/  @!P0 BRA `(.L_x_145) ;  /* 0x0000000000308947 */ /* 0x000fec0003800000 */
[----:B------:R-:W-:Y:S01]  /*60b0*/  FSETP.GEU.AND P2, PT, |R41|, 4.2275390625, PT ;  /* 0x408748002900780b */ /* 0x000fe20003f4e200 */
[C---:B------:R-:W-:Y:S02]  /*60c0*/  DADD R38, R40.reuse, +INF ;  /* 0x7ff0000028267429 */ /* 0x040fe40000000000 */
[----:B------:R-:W-:-:S08]  /*60d0*/  DSETP.GEU.AND P0, PT, R40, RZ, PT ;  /* 0x000000ff2800722a */ /* 0x000fd00003f0e000 */
[----:B------:R-:W-:Y:S02]  /*60e0*/  FSEL R38, R38, RZ, P0 ;  /* 0x000000ff26267208 */ /* 0x000fe40000000000 */
[----:B------:R-:W-:Y:S02]  /*60f0*/  @!P2 LEA.HI R19, R34, R34, RZ, 0x1 ;  /* 0x000000222213a211 */ /* 0x000fe400078f08ff */
[----:B------:R-:W-:Y:S02]  /*6100*/  FSEL R39, R39, RZ, P0 ;  /* 0x000000ff27277208 */ /* 0x000fe40000000000 */
[----:B------:R-:W-:-:S04]  /*6110*/  @!P2 SHF.R.S32.HI R19, RZ, 0x1, R19 ;  /* 0x00000001ff13a819 */ /* 0x000fc80000011413 */
[----:B------:R-:W-:Y:S01]  /*6120*/  @!P2 LEA R33, R19, R33, 0x14 ;  /* 0x000000211321a211 */ /* 0x000fe200078ea0ff */
[----:B------:R-:W-:-:S05]  /*6130*/  @!P2 IMAD.IADD R34, R34, 0x1, -R19 ;  /* 0x000000012222a824 */ /* 0x000fca00078e0a13 */
[----:B------:R-:W-:Y:S02]  /*6140*/  @!P2 LEA R35, R34, 0x3ff00000, 0x14 ;  /* 0x3ff000002223a811 */ /* 0x000fe400078ea0ff */
[----:B------:R-:W-:-:S06]  /*6150*/  @!P2 MOV R34, RZ ;  /* 0x000000ff0022a202 */ /* 0x000fcc0000000f00 */
[----:B------:R-:W-:-:S11]  /*6160*/  @!P2 DMUL R38, R32, R34 ;  /* 0x000000222026a228 */ /* 0x000fd60000000000 */
.L_x_145:
[----:B------:R-:W-:Y:S01]  /*6170*/  DFMA R36, R36, R38, R38 ;  /* 0x000000262424722b */ /* 0x000fe20000000026 */
[----:B------:R-:W-:Y:S01]  /*6180*/  MOV R34, R0 ;  /* 0x0000000000227202 */ /* 0x000fe20000000f00 */
[----:B------:R-:W-:Y:S01]  /*6190*/  DSETP.NEU.AND P0, PT, |R38|, +INF , PT ;  /* 0x7ff000002600742a */ /* 0x000fe20003f0d200 */
[----:B------:R-:W-:-:S07]  /*61a0*/  MOV R35, 0x0 ;  /* 0x0000000000237802 */ /* 0x000fce0000000f00 */
[----:B------:R-:W-:Y:S02]  /*61b0*/  FSEL R32, R38, R36, !P0 ;  /* 0x0000002426207208 */ /* 0x000fe40004000000 */
[----:B------:R-:W-:Y:S01]  /*61c0*/  FSEL R33, R39, R37, !P0 ;  /* 0x0000002527217208 */ /* 0x000fe20004000000 */
[----:B------:R-:W-:Y:S06]  /*61d0*/  RET.REL.NODEC R34 `(_Z6renderP8Sphere_tiiffffP3vecjjii) ;  /* 0xffffff9c22887950 */ /* 0x000fec0003c3ffff */
.L_x_146:
[----:B------:R-:W-:-:S00]  /*61e0*/  BRA `(.L_x_146) ;  /* 0xfffffffc00fc7947 */ /* 0x000fc0000383ffff */
[----:B------:R-:W-:-:S00]  /*61f0*/  NOP ;  /* 0x0000000000007918 */ /* 0x000fc00000000000 */
        /* <DEDUP_REMOVED lines=8> */
.L_x_149:


//--------------------- .nv.shared.reserved.0     --------------------------
	.section	.nv.shared.reserved.0,"aw",@nobits
	.weak		__nv_reservedSMEM_offset_0_alias
	.size		__nv_reservedSMEM_offset_0_alias, 0, 64
	.other		__nv_reservedSMEM_offset_0_alias,@"STO_CUDA_RESERVED_SHARED STV_DEFAULT"
__nv_reservedSMEM_offset_0_alias:
	.zero		0
	.zero		64


//--------------------- .nv.constant0._Z6renderP8Sphere_tiiffffP3vecjjii --------------------------
	.section	.nv.constant0._Z6renderP8Sphere_tiiffffP3vecjjii,"a",@progbits
	.sectionflags	@""
	.align	4
.nv.constant0._Z6renderP8Sphere_tiiffffP3vecjjii:
	.zero		952


//--------------------- SYMBOLS --------------------------

	.type		.nv.reservedSmem.offset0,@object
	.size		.nv.reservedSmem.offset0,0x4
